	.target	sm_90a

	.elftype	@"ET_EXEC"


//--------------------- .note.nv.tkinfo           --------------------------
	.section	.note.nv.tkinfo,"",@"SHT_NOTE"
	.sectionflags	@"SHF_NOTE_NV_TKINFO"
	.tkinfo
        /*0018*/ 	.word	0x00000002
        /*0030*/ 	.string	""
        /*0030*/ 	.string	"ptxas"
        /*0030*/ 	.string	"Cuda compilation tools, release 13.0, V13.0.88"
        /*0030*/ 	.string	"Build cuda_13.0.r13.0/compiler.36424714_0"
        /*0030*/ 	.string	"-arch sm_90a -m 64 "



//--------------------- .note.nv.cuinfo           --------------------------
	.section	.note.nv.cuinfo,"",@"SHT_NOTE"
	.sectionflags	@"SHF_NOTE_NV_CUINFO"
        /*0018*/ 	.short	0x0002
        /*001a*/ 	.short	0x005a
        /*001c*/ 	.short	0x0082
	.zero		2


//--------------------- .nv.info                  --------------------------
	.section	.nv.info,"",@"SHT_CUDA_INFO"
	.align	4


	//----- nvinfo : EIATTR_REGCOUNT
	.align		4
        /*0000*/ 	.byte	0x04, 0x2f
        /*0002*/ 	.short	(.L_15 - .L_14)
	.align		4
.L_14:
        /*0004*/ 	.word	index@(_ZN7cutlass13device_kernelINS_4gemm6kernel13GemmUniversalIN4cute5tupleIJiiiiEEENS1_10collective13CollectiveMmaINS1_34MainloopSm90TmaGmmaWarpSpecializedILi5ENS5_IJNS4_1CILi1EEESB_SB_EEENS1_35KernelTmaWarpSpecializedCooperativeEEENS5_IJNSA_ILi256EEESF_NSA_ILi64EEEEEENS_10bfloat16_tENS5_IJlSB_lEEESI_SJ_NS4_8TiledMMAINS4_8MMA_AtomIJNS4_4SM904GMMA28MMA_64x256x16_F32BF16BF16_SSILNSN_5MajorE0ELSP_0ELNSN_7ScaleInE1ELSQ_1EEEEEENS4_6LayoutINS5_IJNSA_ILi2EEESB_SB_EEENS5_IJSB_NSA_ILi0EEESW_EEEEENS5_IJNS4_10UnderscoreESZ_SZ_EEEEENS4_13SM90_TMA_LOADENS4_14ComposedLayoutINS4_7SwizzleILi3ELi4ELi3EEENS4_18smem_ptr_flag_bitsILi16EEENST_INS5_IJNSA_ILi8EEESG_EEENS5_IJSG_SB_EEEEEEEvNS4_8identityES12_S1C_vS1D_EENS_8epilogue10collective6detail29Sm90TmaWarpSpecializedAdapterINS1G_15DefaultEpilogueISI_SJ_SJ_NS1F_6thread17LinearCombinationISI_Li1EffLNS1K_9ScaleType4KindE0ELNS_15FloatRoundStyleE2ESI_EENS1_15EpilogueDefaultEEEEEvvEEEEvNT_6ParamsE)
        /*0008*/ 	.word	0x000000a8


	//----- nvinfo : EIATTR_FRAME_SIZE
	.align		4
.L_15:
        /*000c*/ 	.byte	0x04, 0x11
        /*000e*/ 	.short	(.L_17 - .L_16)
	.align		4
.L_16:
        /*0010*/ 	.word	index@(_ZN7cutlass13device_kernelINS_4gemm6kernel13GemmUniversalIN4cute5tupleIJiiiiEEENS1_10collective13CollectiveMmaINS1_34MainloopSm90TmaGmmaWarpSpecializedILi5ENS5_IJNS4_1CILi1EEESB_SB_EEENS1_35KernelTmaWarpSpecializedCooperativeEEENS5_IJNSA_ILi256EEESF_NSA_ILi64EEEEEENS_10bfloat16_tENS5_IJlSB_lEEESI_SJ_NS4_8TiledMMAINS4_8MMA_AtomIJNS4_4SM904GMMA28MMA_64x256x16_F32BF16BF16_SSILNSN_5MajorE0ELSP_0ELNSN_7ScaleInE1ELSQ_1EEEEEENS4_6LayoutINS5_IJNSA_ILi2EEESB_SB_EEENS5_IJSB_NSA_ILi0EEESW_EEEEENS5_IJNS4_10UnderscoreESZ_SZ_EEEEENS4_13SM90_TMA_LOADENS4_14ComposedLayoutINS4_7SwizzleILi3ELi4ELi3EEENS4_18smem_ptr_flag_bitsILi16EEENST_INS5_IJNSA_ILi8EEESG_EEENS5_IJSG_SB_EEEEEEEvNS4_8identityES12_S1C_vS1D_EENS_8epilogue10collective6detail29Sm90TmaWarpSpecializedAdapterINS1G_15DefaultEpilogueISI_SJ_SJ_NS1F_6thread17LinearCombinationISI_Li1EffLNS1K_9ScaleType4KindE0ELNS_15FloatRoundStyleE2ESI_EENS1_15EpilogueDefaultEEEEEvvEEEEvNT_6ParamsE)
        /*0014*/ 	.word	0x00000788


	//----- nvinfo : EIATTR_MIN_STACK_SIZE
	.align		4
.L_17:
        /*0018*/ 	.byte	0x04, 0x12
        /*001a*/ 	.short	(.L_19 - .L_18)
	.align		4
.L_18:
        /*001c*/ 	.word	index@(_ZN7cutlass13device_kernelINS_4gemm6kernel13GemmUniversalIN4cute5tupleIJiiiiEEENS1_10collective13CollectiveMmaINS1_34MainloopSm90TmaGmmaWarpSpecializedILi5ENS5_IJNS4_1CILi1EEESB_SB_EEENS1_35KernelTmaWarpSpecializedCooperativeEEENS5_IJNSA_ILi256EEESF_NSA_ILi64EEEEEENS_10bfloat16_tENS5_IJlSB_lEEESI_SJ_NS4_8TiledMMAINS4_8MMA_AtomIJNS4_4SM904GMMA28MMA_64x256x16_F32BF16BF16_SSILNSN_5MajorE0ELSP_0ELNSN_7ScaleInE1ELSQ_1EEEEEENS4_6LayoutINS5_IJNSA_ILi2EEESB_SB_EEENS5_IJSB_NSA_ILi0EEESW_EEEEENS5_IJNS4_10UnderscoreESZ_SZ_EEEEENS4_13SM90_TMA_LOADENS4_14ComposedLayoutINS4_7SwizzleILi3ELi4ELi3EEENS4_18smem_ptr_flag_bitsILi16EEENST_INS5_IJNSA_ILi8EEESG_EEENS5_IJSG_SB_EEEEEEEvNS4_8identityES12_S1C_vS1D_EENS_8epilogue10collective6detail29Sm90TmaWarpSpecializedAdapterINS1G_15DefaultEpilogueISI_SJ_SJ_NS1F_6thread17LinearCombinationISI_Li1EffLNS1K_9ScaleType4KindE0ELNS_15FloatRoundStyleE2ESI_EENS1_15EpilogueDefaultEEEEEvvEEEEvNT_6ParamsE)
        /*0020*/ 	.word	0x00000788
.L_19:


//--------------------- .nv.compat                --------------------------
	.section	.nv.compat,"",@"SHT_CUDA_COMPAT_INFO"
	.align	4
        /*0000*/ 	.byte	0x02, 0x09, 0x01, 0x00, 0x02, 0x02, 0x04, 0x00, 0x02, 0x05, 0x05, 0x00, 0x03, 0x07, 0x01, 0x01
        /*0010*/ 	.byte	0x02, 0x03, 0x01, 0x00, 0x02, 0x06, 0x01, 0x00, 0x04, 0x0b, 0x08, 0x00, 0x00, 0x00, 0x00, 0x00
        /*0020*/ 	.byte	0x00, 0x00, 0x00, 0x00


//--------------------- .nv.info._ZN7cutlass13device_kernelINS_4gemm6kernel13GemmUniversalIN4cute5tupleIJiiiiEEENS1_10collective13CollectiveMmaINS1_34MainloopSm90TmaGmmaWarpSpecializedILi5ENS5_IJNS4_1CILi1EEESB_SB_EEENS1_35KernelTmaWarpSpecializedCooperativeEEENS5_IJNSA_ILi256EEESF_NSA_ILi64EEEEEENS_10bfloat16_tENS5_IJlSB_lEEESI_SJ_NS4_8TiledMMAINS4_8MMA_AtomIJNS4_4SM904GMMA28MMA_64x256x16_F32BF16BF16_SSILNSN_5MajorE0ELSP_0ELNSN_7ScaleInE1ELSQ_1EEEEEENS4_6LayoutINS5_IJNSA_ILi2EEESB_SB_EEENS5_IJSB_NSA_ILi0EEESW_EEEEENS5_IJNS4_10UnderscoreESZ_SZ_EEEEENS4_13SM90_TMA_LOADENS4_14ComposedLayoutINS4_7SwizzleILi3ELi4ELi3EEENS4_18smem_ptr_flag_bitsILi16EEENST_INS5_IJNSA_ILi8EEESG_EEENS5_IJSG_SB_EEEEEEEvNS4_8identityES12_S1C_vS1D_EENS_8epilogue10collective6detail29Sm90TmaWarpSpecializedAdapterINS1G_15DefaultEpilogueISI_SJ_SJ_NS1F_6thread17LinearCombinationISI_Li1EffLNS1K_9ScaleType4KindE0ELNS_15FloatRoundStyleE2ESI_EENS1_15EpilogueDefaultEEEEEvvEEEEvNT_6ParamsE --------------------------
	.section	.nv.info._ZN7cutlass13device_kernelINS_4gemm6kernel13GemmUniversalIN4cute5tupleIJiiiiEEENS1_10collective13CollectiveMmaINS1_34MainloopSm90TmaGmmaWarpSpecializedILi5ENS5_IJNS4_1CILi1EEESB_SB_EEENS1_35KernelTmaWarpSpecializedCooperativeEEENS5_IJNSA_ILi256EEESF_NSA_ILi64EEEEEENS_10bfloat16_tENS5_IJlSB_lEEESI_SJ_NS4_8TiledMMAINS4_8MMA_AtomIJNS4_4SM904GMMA28MMA_64x256x16_F32BF16BF16_SSILNSN_5MajorE0ELSP_0ELNSN_7ScaleInE1ELSQ_1EEEEEENS4_6LayoutINS5_IJNSA_ILi2EEESB_SB_EEENS5_IJSB_NSA_ILi0EEESW_EEEEENS5_IJNS4_10UnderscoreESZ_SZ_EEEEENS4_13SM90_TMA_LOADENS4_14ComposedLayoutINS4_7SwizzleILi3ELi4ELi3EEENS4_18smem_ptr_flag_bitsILi16EEENST_INS5_IJNSA_ILi8EEESG_EEENS5_IJSG_SB_EEEEEEEvNS4_8identityES12_S1C_vS1D_EENS_8epilogue10collective6detail29Sm90TmaWarpSpecializedAdapterINS1G_15DefaultEpilogueISI_SJ_SJ_NS1F_6thread17LinearCombinationISI_Li1EffLNS1K_9ScaleType4KindE0ELNS_15FloatRoundStyleE2ESI_EENS1_15EpilogueDefaultEEEEEvvEEEEvNT_6ParamsE,"",@"SHT_CUDA_INFO"
	.sectionflags	@""
	.align	4


	//----- nvinfo : EIATTR_CUDA_API_VERSION
	.align		4
        /*0000*/ 	.byte	0x04, 0x37
        /*0002*/ 	.short	(.L_21 - .L_20)
.L_20:
        /*0004*/ 	.word	0x00000082


	//----- nvinfo : EIATTR_KPARAM_INFO
	.align		4
.L_21:
        /*0008*/ 	.byte	0x04, 0x17
        /*000a*/ 	.short	(.L_23 - .L_22)
.L_22:
        /*000c*/ 	.word	0x00000000
        /*0010*/ 	.short	0x0000
        /*0012*/ 	.short	0x0070
        /*0014*/ 	.byte	0x00, 0xf0, 0x01, 0x10


	//----- nvinfo : EIATTR_SPARSE_MMA_MASK
	.align		4
.L_23:
        /*0018*/ 	.byte	0x03, 0x50
        /*001a*/ 	.short	0x0000


	//----- nvinfo : EIATTR_MAXREG_COUNT
	.align		4
        /*001c*/ 	.byte	0x03, 0x1b
        /*001e*/ 	.short	0x00a8


	//----- nvinfo : EIATTR_NUM_BARRIERS
	.align		4
        /*0020*/ 	.byte	0x02, 0x4c
        /*0022*/ 	.byte	0x01
	.zero		1


	//----- nvinfo : EIATTR_EXTERNS
	.align		4
        /*0024*/ 	.byte	0x04, 0x0f
        /*0026*/ 	.short	(.L_25 - .L_24)


	//   ....[0]....
	.align		4
.L_24:
        /*0028*/ 	.word	index@(__assertfail)


	//----- nvinfo : EIATTR_ANNOTATIONS
	.align		4
.L_25:
        /*002c*/ 	.byte	0x04, 0x55
        /*002e*/ 	.short	(.L_27 - .L_26)


	//   ....[0]....
.L_26:
        /*0030*/ 	.word	0x00000001
        /*0034*/ 	.byte	0xc0, 0x06, 0x00, 0x00, 0x01, 0x00, 0x00, 0x00, 0xe0, 0x06, 0x00, 0x00, 0x01, 0x00, 0x00, 0x00
        /* <DEDUP_REMOVED lines=713> */
        /*2cd4*/ 	.byte	0x00, 0xae, 0x01, 0x00, 0x01, 0x00, 0x00, 0x00, 0x20, 0xae, 0x01, 0x00


	//----- nvinfo : EIATTR_MERCURY_ISA_VERSION
	.align		4
.L_27:
        /*2ce0*/ 	.byte	0x03, 0x5f
        /*2ce2*/ 	.short	0x0101


	//----- nvinfo : EIATTR_INT_WARP_WIDE_INSTR_OFFSETS
	.align		4
        /*2ce4*/ 	.byte	0x04, 0x31
        /*2ce6*/ 	.short	(.L_29 - .L_28)


	//   ....[0]....
.L_28:
        /*2ce8*/ 	.word	0x00000520


	//   ....[1]....
        /*2cec*/ 	.word	0x00000530


	//   ....[2]....
        /*2cf0*/ 	.word	0x000005c0


	//----- nvinfo : EIATTR_COOP_GROUP_MASK_REGIDS
	.align		4
.L_29:
        /*2cf4*/ 	.byte	0x04, 0x29
        /*2cf6*/ 	.short	(.L_31 - .L_30)


	//   ....[0]....
.L_30:
        /*2cf8*/ 	.word	0xffffffff


	//   ....[1]....
        /*2cfc*/ 	.word	0xffffffff


	//   ....[2]....
        /*2d00*/ 	.word	0xffffffff


	//   ....[3]....
        /*2d04*/ 	.word	0xffffffff


	//   ....[4]....
        /*2d08*/ 	.word	0xffffffff


	//----- nvinfo : EIATTR_COOP_GROUP_INSTR_OFFSETS
	.align		4
.L_31:
        /*2d0c*/ 	.byte	0x04, 0x28
        /*2d0e*/ 	.short	(.L_33 - .L_32)


	//   ....[0]....
.L_32:
        /*2d10*/ 	.word	0x00000070


	//   ....[1]....
        /*2d14*/ 	.word	0x00000080


	//   ....[2]....
        /*2d18*/ 	.word	0x000001a0


	//   ....[3]....
        /*2d1c*/ 	.word	0x000003d0


	//   ....[4]....
        /*2d20*/ 	.word	0x00001190


	//----- nvinfo : EIATTR_REG_RECONFIG
	.align		4
.L_33:
        /*2d24*/ 	.byte	0x01, 0x54
	.zero		2


	//----- nvinfo : EIATTR_SYSCALL_OFFSETS
	.align		4
        /*2d28*/ 	.byte	0x04, 0x46
        /*2d2a*/ 	.short	(.L_35 - .L_34)


	//   ....[0]....
.L_34:
        /*2d2c*/ 	.word	0x00001340


	//----- nvinfo : EIATTR_MBARRIER_INSTR_OFFSETS
	.align		4
.L_35:
        /*2d30*/ 	.byte	0x04, 0x39
        /*2d32*/ 	.short	(.L_37 - .L_36)


	//   ....[0]....
.L_36:
        /*2d34*/ 	.word	0x00000320
        /*2d38*/ 	.word	0x000000ff
        /*2d3c*/ 	.word	0x00000000
        /*2d40*/ 	.short	0x0100
        /*2d42*/ 	.byte	0x08
	.zero		1


	//   ....[1]....
        /*2d44*/ 	.word	0x00000330
        /*2d48*/ 	.word	0x000000ff
        /*2d4c*/ 	.word	0x00000028
        /*2d50*/ 	.short	0x0100
        /*2d52*/ 	.byte	0x08
	.zero		1


	//   ....[2]....
        /*2d54*/ 	.word	0x00000340
        /*2d58*/ 	.word	0x000000ff
        /*2d5c*/ 	.word	0x00000008
        /*2d60*/ 	.short	0x0100
        /*2d62*/ 	.byte	0x08
	.zero		1


	//   ....[3]....
        /*2d64*/ 	.word	0x00000350
        /*2d68*/ 	.word	0x000000ff
        /*2d6c*/ 	.word	0x00000030
        /*2d70*/ 	.short	0x0100
        /*2d72*/ 	.byte	0x08
	.zero		1


	//   ....[4]....
        /*2d74*/ 	.word	0x00000360
        /*2d78*/ 	.word	0x000000ff
        /*2d7c*/ 	.word	0x00000010
        /*2d80*/ 	.short	0x0100
        /*2d82*/ 	.byte	0x08
	.zero		1


	//   ....[5]....
        /*2d84*/ 	.word	0x00000370
        /*2d88*/ 	.word	0x000000ff
        /*2d8c*/ 	.word	0x00000038
        /*2d90*/ 	.short	0x0100
        /*2d92*/ 	.byte	0x08
	.zero		1


	//   ....[6]....
        /*2d94*/ 	.word	0x00000380
        /*2d98*/ 	.word	0x000000ff
        /*2d9c*/ 	.word	0x00000018
        /*2da0*/ 	.short	0x0100
        /*2da2*/ 	.byte	0x08
	.zero		1


	//   ....[7]....
        /*2da4*/ 	.word	0x00000390
        /*2da8*/ 	.word	0x000000ff
        /*2dac*/ 	.word	0x00000040
        /*2db0*/ 	.short	0x0100
        /*2db2*/ 	.byte	0x08
	.zero		1


	//   ....[8]....
        /*2db4*/ 	.word	0x000003a0
        /*2db8*/ 	.word	0x000000ff
        /*2dbc*/ 	.word	0x00000020
        /*2dc0*/ 	.short	0x0100
        /*2dc2*/ 	.byte	0x08
	.zero		1


	//   ....[9]....
        /*2dc4*/ 	.word	0x000003b0
        /*2dc8*/ 	.word	0x000000ff
        /*2dcc*/ 	.word	0x00000048
        /*2dd0*/ 	.short	0x0100
        /*2dd2*/ 	.byte	0x08
	.zero		1


	//   ....[10]....
        /*2dd4*/ 	.word	0x00000640
        /*2dd8*/ 	.word	0x000000ff
        /*2ddc*/ 	.word	0x00000060
        /*2de0*/ 	.short	0x0100
        /*2de2*/ 	.byte	0x10
	.zero		1


	//   ....[11]....
        /*2de4*/ 	.word	0x000006d0
        /*2de8*/ 	.word	0x000000ff
        /*2dec*/ 	.word	0x00000068
        /*2df0*/ 	.short	0x0100
        /*2df2*/ 	.byte	0x10
	.zero		1


	//   ....[12]....
        /*2df4*/ 	.word	0x000013e0
        /*2df8*/ 	.word	0x00000003
        /*2dfc*/ 	.word	0x00000000
        /*2e00*/ 	.short	0x010a
        /*2e02*/ 	.byte	0x3f
	.zero		1


	//   ....[13]....
        /*2e04*/ 	.word	0x00001420
        /*2e08*/ 	.word	0x00000003
        /*2e0c*/ 	.word	0x00000000
        /*2e10*/ 	.short	0x010a
        /*2e12*/ 	.byte	0x3f
	.zero		1


	//   ....[14]....
        /*2e14*/ 	.word	0x00004a20
        /*2e18*/ 	.word	0x000000ff
        /*2e1c*/ 	.word	0x00000000
        /*2e20*/ 	.short	0x010a
        /*2e22*/ 	.byte	0x08
	.zero		1


	//   ....[15]....
        /*2e24*/ 	.word	0x00004a60
        /*2e28*/ 	.word	0x000000ff
        /*2e2c*/ 	.word	0x00000000
        /*2e30*/ 	.short	0x010a
        /*2e32*/ 	.byte	0x08
	.zero		1


	//   ....[16]....
        /*2e34*/ 	.word	0x00008b30
        /*2e38*/ 	.word	0x000000ff
        /*2e3c*/ 	.word	0x00000000
        /*2e40*/ 	.short	0x0101
        /*2e42*/ 	.byte	0x0c
	.zero		1


	//   ....[17]....
        /*2e44*/ 	.word	0x00008d40
        /*2e48*/ 	.word	0x000000ff
        /*2e4c*/ 	.word	0x00000000
        /*2e50*/ 	.short	0x0101
        /*2e52*/ 	.byte	0x06
	.zero		1


	//   ....[18]....
        /*2e54*/ 	.word	0x0001a9d0
        /*2e58*/ 	.word	0x0000000a
        /*2e5c*/ 	.word	0x00000028
        /*2e60*/ 	.short	0x010a
        /*2e62*/ 	.byte	0x3f
	.zero		1


	//   ....[19]....
        /*2e64*/ 	.word	0x0001ad20
        /*2e68*/ 	.word	0x00000002
        /*2e6c*/ 	.word	0x00000068
        /*2e70*/ 	.short	0x0101
        /*2e72*/ 	.byte	0x3f
	.zero		1


	//   ....[20]....
        /*2e74*/ 	.word	0x0001b520
        /*2e78*/ 	.word	0x00000005
        /*2e7c*/ 	.word	0x00000000
        /*2e80*/ 	.short	0x010a
        /*2e82*/ 	.byte	0x3f
	.zero		1


	//   ....[21]....
        /*2e84*/ 	.word	0x0001b5b0
        /*2e88*/ 	.word	0x00000007
        /*2e8c*/ 	.word	0x00000000
        /*2e90*/ 	.short	0x010a
        /*2e92*/ 	.byte	0x3f
	.zero		1


	//   ....[22]....
        /*2e94*/ 	.word	0x0001b640
        /*2e98*/ 	.word	0x00000007
        /*2e9c*/ 	.word	0x00000000
        /*2ea0*/ 	.short	0x010a
        /*2ea2*/ 	.byte	0x3f
	.zero		1


	//   ....[23]....
        /*2ea4*/ 	.word	0x0001b6d0
        /*2ea8*/ 	.word	0x00000007
        /*2eac*/ 	.word	0x00000000
        /*2eb0*/ 	.short	0x010a
        /*2eb2*/ 	.byte	0x3f
	.zero		1


	//   ....[24]....
        /*2eb4*/ 	.word	0x0001b760
        /*2eb8*/ 	.word	0x00000003
        /*2ebc*/ 	.word	0x00000000
        /*2ec0*/ 	.short	0x010a
        /*2ec2*/ 	.byte	0x3f
	.zero		1


	//   ....[25]....
        /*2ec4*/ 	.word	0x0001b7c0
        /*2ec8*/ 	.word	0x00000003
        /*2ecc*/ 	.word	0x00000000
        /*2ed0*/ 	.short	0x010a
        /*2ed2*/ 	.byte	0x3f
	.zero		1


	//   ....[26]....
        /*2ed4*/ 	.word	0x0001b820
        /*2ed8*/ 	.word	0x00000005
        /*2edc*/ 	.word	0x00000000
        /*2ee0*/ 	.short	0x010a
        /*2ee2*/ 	.byte	0x3f
	.zero		1


	//   ....[27]....
        /*2ee4*/ 	.word	0x0001b8f0
        /*2ee8*/ 	.word	0x0000000a
        /*2eec*/ 	.word	0x00000028
        /*2ef0*/ 	.short	0x010a
        /*2ef2*/ 	.byte	0x3f
	.zero		1


	//   ....[28]....
        /*2ef4*/ 	.word	0x0001b9c0
        /*2ef8*/ 	.word	0x00000005
        /*2efc*/ 	.word	0x00000000
        /*2f00*/ 	.short	0x010a
        /*2f02*/ 	.byte	0x3f
	.zero		1


	//   ....[29]....
        /*2f04*/ 	.word	0x0001ba10
        /*2f08*/ 	.word	0x00000007
        /*2f0c*/ 	.word	0x00000000
        /*2f10*/ 	.short	0x010a
        /*2f12*/ 	.byte	0x3f
	.zero		1


	//   ....[30]....
        /*2f14*/ 	.word	0x0001ba60
        /*2f18*/ 	.word	0x00000007
        /*2f1c*/ 	.word	0x00000000
        /*2f20*/ 	.short	0x010a
        /*2f22*/ 	.byte	0x3f
	.zero		1


	//   ....[31]....
        /*2f24*/ 	.word	0x0001bab0
        /*2f28*/ 	.word	0x00000007
        /*2f2c*/ 	.word	0x00000000
        /*2f30*/ 	.short	0x010a
        /*2f32*/ 	.byte	0x3f
	.zero		1


	//----- nvinfo : EIATTR_NUM_MBARRIERS
	.align		4
.L_37:
        /*2f34*/ 	.byte	0x03, 0x38
        /*2f36*/ 	.short	0x000c


	//----- nvinfo : EIATTR_EXIT_INSTR_OFFSETS
	.align		4
        /*2f38*/ 	.byte	0x04, 0x1c
        /*2f3a*/ 	.short	(.L_39 - .L_38)


	//   ....[0]....
.L_38:
        /*2f3c*/ 	.word	0x00000740


	//   ....[1]....
        /*2f40*/ 	.word	0x000010b0


	//   ....[2]....
        /*2f44*/ 	.word	0x00019f50


	//   ....[3]....
        /*2f48*/ 	.word	0x0001a660


	//   ....[4]....
        /*2f4c*/ 	.word	0x0001b7b0


	//----- nvinfo : EIATTR_MAX_THREADS
	.align		4
.L_39:
        /*2f50*/ 	.byte	0x04, 0x05
        /*2f52*/ 	.short	(.L_41 - .L_40)
.L_40:
        /*2f54*/ 	.word	0x00000180
        /*2f58*/ 	.word	0x00000001
        /*2f5c*/ 	.word	0x00000001


	//----- nvinfo : EIATTR_CRS_STACK_SIZE
	.align		4
.L_41:
        /*2f60*/ 	.byte	0x04, 0x1e
        /*2f62*/ 	.short	(.L_43 - .L_42)
.L_42:
        /*2f64*/ 	.word	0x00000000


	//----- nvinfo : EIATTR_CBANK_PARAM_SIZE
	.align		4
.L_43:
        /*2f68*/ 	.byte	0x03, 0x19
        /*2f6a*/ 	.short	0x0470


	//----- nvinfo : EIATTR_PARAM_CBANK
	.align		4
        /*2f6c*/ 	.byte	0x04, 0x0a
        /*2f6e*/ 	.short	(.L_45 - .L_44)
	.align		4
.L_44:
        /*2f70*/ 	.word	index@(.nv.constant0._ZN7cutlass13device_kernelINS_4gemm6kernel13GemmUniversalIN4cute5tupleIJiiiiEEENS1_10collective13CollectiveMmaINS1_34MainloopSm90TmaGmmaWarpSpecializedILi5ENS5_IJNS4_1CILi1EEESB_SB_EEENS1_35KernelTmaWarpSpecializedCooperativeEEENS5_IJNSA_ILi256EEESF_NSA_ILi64EEEEEENS_10bfloat16_tENS5_IJlSB_lEEESI_SJ_NS4_8TiledMMAINS4_8MMA_AtomIJNS4_4SM904GMMA28MMA_64x256x16_F32BF16BF16_SSILNSN_5MajorE0ELSP_0ELNSN_7ScaleInE1ELSQ_1EEEEEENS4_6LayoutINS5_IJNSA_ILi2EEESB_SB_EEENS5_IJSB_NSA_ILi0EEESW_EEEEENS5_IJNS4_10UnderscoreESZ_SZ_EEEEENS4_13SM90_TMA_LOADENS4_14ComposedLayoutINS4_7SwizzleILi3ELi4ELi3EEENS4_18smem_ptr_flag_bitsILi16EEENST_INS5_IJNSA_ILi8EEESG_EEENS5_IJSG_SB_EEEEEEEvNS4_8identityES12_S1C_vS1D_EENS_8epilogue10collective6detail29Sm90TmaWarpSpecializedAdapterINS1G_15DefaultEpilogueISI_SJ_SJ_NS1F_6thread17LinearCombinationISI_Li1EffLNS1K_9ScaleType4KindE0ELNS_15FloatRoundStyleE2ESI_EENS1_15EpilogueDefaultEEEEEvvEEEEvNT_6ParamsE)
        /*2f74*/ 	.short	0x0210
        /*2f76*/ 	.short	0x0470


	//----- nvinfo : EIATTR_SW_WAR
	.align		4
.L_45:
        /*2f78*/ 	.byte	0x04, 0x36
        /*2f7a*/ 	.short	(.L_47 - .L_46)
.L_46:
        /*2f7c*/ 	.word	0x00000008
.L_47:


//--------------------- .nv.callgraph             --------------------------
	.section	.nv.callgraph,"",@"SHT_CUDA_CALLGRAPH"
	.align	4
	.sectionentsize	8
	.align		4
        /*0000*/ 	.word	0x00000000
	.align		4
        /*0004*/ 	.word	0xffffffff
	.align		4
        /*0008*/ 	.word	index@(_ZN7cutlass13device_kernelINS_4gemm6kernel13GemmUniversalIN4cute5tupleIJiiiiEEENS1_10collective13CollectiveMmaINS1_34MainloopSm90TmaGmmaWarpSpecializedILi5ENS5_IJNS4_1CILi1EEESB_SB_EEENS1_35KernelTmaWarpSpecializedCooperativeEEENS5_IJNSA_ILi256EEESF_NSA_ILi64EEEEEENS_10bfloat16_tENS5_IJlSB_lEEESI_SJ_NS4_8TiledMMAINS4_8MMA_AtomIJNS4_4SM904GMMA28MMA_64x256x16_F32BF16BF16_SSILNSN_5MajorE0ELSP_0ELNSN_7ScaleInE1ELSQ_1EEEEEENS4_6LayoutINS5_IJNSA_ILi2EEESB_SB_EEENS5_IJSB_NSA_ILi0EEESW_EEEEENS5_IJNS4_10UnderscoreESZ_SZ_EEEEENS4_13SM90_TMA_LOADENS4_14ComposedLayoutINS4_7SwizzleILi3ELi4ELi3EEENS4_18smem_ptr_flag_bitsILi16EEENST_INS5_IJNSA_ILi8EEESG_EEENS5_IJSG_SB_EEEEEEEvNS4_8identityES12_S1C_vS1D_EENS_8epilogue10collective6detail29Sm90TmaWarpSpecializedAdapterINS1G_15DefaultEpilogueISI_SJ_SJ_NS1F_6thread17LinearCombinationISI_Li1EffLNS1K_9ScaleType4KindE0ELNS_15FloatRoundStyleE2ESI_EENS1_15EpilogueDefaultEEEEEvvEEEEvNT_6ParamsE)
	.align		4
        /*000c*/ 	.word	index@(__assertfail)
	.align		4
        /*0010*/ 	.word	0x00000000
	.align		4
        /*0014*/ 	.word	0xfffffffe
	.align		4
        /*0018*/ 	.word	0x00000000
	.align		4
        /*001c*/ 	.word	0xfffffffd
	.align		4
        /*0020*/ 	.word	0x00000000
	.align		4
        /*0024*/ 	.word	0xfffffffc


//--------------------- .nv.constant4             --------------------------
	.section	.nv.constant4,"a",@progbits
	.align	8
	.align		8
.nv.constant4:
        /*0000*/ 	.dword	__assertfail
	.align		8
        /*0008*/ 	.dword	__unnamed_1
	.align		8
        /*0010*/ 	.dword	_ZN39_INTERNAL_a5b3aeb9_4_k_cu_f8c6e17e_32724cuda3std3__45__cpo5beginE
	.align		8
        /*0018*/ 	.dword	_ZN39_INTERNAL_a5b3aeb9_4_k_cu_f8c6e17e_32724cuda3std3__45__cpo3endE
	.align		8
        /*0020*/ 	.dword	_ZN39_INTERNAL_a5b3aeb9_4_k_cu_f8c6e17e_32724cuda3std3__45__cpo6cbeginE
	.align		8
        /*0028*/ 	.dword	_ZN39_INTERNAL_a5b3aeb9_4_k_cu_f8c6e17e_32724cuda3std3__45__cpo4cendE
	.align		8
        /*0030*/ 	.dword	_ZN39_INTERNAL_a5b3aeb9_4_k_cu_f8c6e17e_32724cuda3std3__441_GLOBAL__N__a5b3aeb9_4_k_cu_f8c6e17e_32726ignoreE
	.align		8
        /*0038*/ 	.dword	_ZN39_INTERNAL_a5b3aeb9_4_k_cu_f8c6e17e_32724cuda3std3__419piecewise_constructE
	.align		8
        /*0040*/ 	.dword	_ZN39_INTERNAL_a5b3aeb9_4_k_cu_f8c6e17e_32724cuda3std3__48in_placeE
	.align		8
        /*0048*/ 	.dword	_ZN39_INTERNAL_a5b3aeb9_4_k_cu_f8c6e17e_32724cuda3std6ranges3__45__cpo4swapE
	.align		8
        /*0050*/ 	.dword	_ZN39_INTERNAL_a5b3aeb9_4_k_cu_f8c6e17e_32724cuda3std6ranges3__45__cpo9iter_moveE
	.align		8
        /*0058*/ 	.dword	_ZN39_INTERNAL_a5b3aeb9_4_k_cu_f8c6e17e_32724cute7productE
	.align		8
        /*0060*/ 	.dword	_ZN39_INTERNAL_a5b3aeb9_4_k_cu_f8c6e17e_32724cute1_E
	.align		8
        /*0068*/ 	.dword	$str$22
	.align		8
        /*0070*/ 	.dword	$str$23


//--------------------- .text._ZN7cutlass13device_kernelINS_4gemm6kernel13GemmUniversalIN4cute5tupleIJiiiiEEENS1_10collective13CollectiveMmaINS1_34MainloopSm90TmaGmmaWarpSpecializedILi5ENS5_IJNS4_1CILi1EEESB_SB_EEENS1_35KernelTmaWarpSpecializedCooperativeEEENS5_IJNSA_ILi256EEESF_NSA_ILi64EEEEEENS_10bfloat16_tENS5_IJlSB_lEEESI_SJ_NS4_8TiledMMAINS4_8MMA_AtomIJNS4_4SM904GMMA28MMA_64x256x16_F32BF16BF16_SSILNSN_5MajorE0ELSP_0ELNSN_7ScaleInE1ELSQ_1EEEEEENS4_6LayoutINS5_IJNSA_ILi2EEESB_SB_EEENS5_IJSB_NSA_ILi0EEESW_EEEEENS5_IJNS4_10UnderscoreESZ_SZ_EEEEENS4_13SM90_TMA_LOADENS4_14ComposedLayoutINS4_7SwizzleILi3ELi4ELi3EEENS4_18smem_ptr_flag_bitsILi16EEENST_INS5_IJNSA_ILi8EEESG_EEENS5_IJSG_SB_EEEEEEEvNS4_8identityES12_S1C_vS1D_EENS_8epilogue10collective6detail29Sm90TmaWarpSpecializedAdapterINS1G_15DefaultEpilogueISI_SJ_SJ_NS1F_6thread17LinearCombinationISI_Li1EffLNS1K_9ScaleType4KindE0ELNS_15FloatRoundStyleE2ESI_EENS1_15EpilogueDefaultEEEEEvvEEEEvNT_6ParamsE --------------------------
	.section	.text._ZN7cutlass13device_kernelINS_4gemm6kernel13GemmUniversalIN4cute5tupleIJiiiiEEENS1_10collective13CollectiveMmaINS1_34MainloopSm90TmaGmmaWarpSpecializedILi5ENS5_IJNS4_1CILi1EEESB_SB_EEENS1_35KernelTmaWarpSpecializedCooperativeEEENS5_IJNSA_ILi256EEESF_NSA_ILi64EEEEEENS_10bfloat16_tENS5_IJlSB_lEEESI_SJ_NS4_8TiledMMAINS4_8MMA_AtomIJNS4_4SM904GMMA28MMA_64x256x16_F32BF16BF16_SSILNSN_5MajorE0ELSP_0ELNSN_7ScaleInE1ELSQ_1EEEEEENS4_6LayoutINS5_IJNSA_ILi2EEESB_SB_EEENS5_IJSB_NSA_ILi0EEESW_EEEEENS5_IJNS4_10UnderscoreESZ_SZ_EEEEENS4_13SM90_TMA_LOADENS4_14ComposedLayoutINS4_7SwizzleILi3ELi4ELi3EEENS4_18smem_ptr_flag_bitsILi16EEENST_INS5_IJNSA_ILi8EEESG_EEENS5_IJSG_SB_EEEEEEEvNS4_8identityES12_S1C_vS1D_EENS_8epilogue10collective6detail29Sm90TmaWarpSpecializedAdapterINS1G_15DefaultEpilogueISI_SJ_SJ_NS1F_6thread17LinearCombinationISI_Li1EffLNS1K_9ScaleType4KindE0ELNS_15FloatRoundStyleE2ESI_EENS1_15EpilogueDefaultEEEEEvvEEEEvNT_6ParamsE,"ax",@progbits
	.align	128
.text._ZN7cutlass13device_kernelINS_4gemm6kernel13GemmUniversalIN4cute5tupleIJiiiiEEENS1_10collective13CollectiveMmaINS1_34MainloopSm90TmaGmmaWarpSpecializedILi5ENS5_IJNS4_1CILi1EEESB_SB_EEENS1_35KernelTmaWarpSpecializedCooperativeEEENS5_IJNSA_ILi256EEESF_NSA_ILi64EEEEEENS_10bfloat16_tENS5_IJlSB_lEEESI_SJ_NS4_8TiledMMAINS4_8MMA_AtomIJNS4_4SM904GMMA28MMA_64x256x16_F32BF16BF16_SSILNSN_5MajorE0ELSP_0ELNSN_7ScaleInE1ELSQ_1EEEEEENS4_6LayoutINS5_IJNSA_ILi2EEESB_SB_EEENS5_IJSB_NSA_ILi0EEESW_EEEEENS5_IJNS4_10UnderscoreESZ_SZ_EEEEENS4_13SM90_TMA_LOADENS4_14ComposedLayoutINS4_7SwizzleILi3ELi4ELi3EEENS4_18smem_ptr_flag_bitsILi16EEENST_INS5_IJNSA_ILi8EEESG_EEENS5_IJSG_SB_EEEEEEEvNS4_8identityES12_S1C_vS1D_EENS_8epilogue10collective6detail29Sm90TmaWarpSpecializedAdapterINS1G_15DefaultEpilogueISI_SJ_SJ_NS1F_6thread17LinearCombinationISI_Li1EffLNS1K_9ScaleType4KindE0ELNS_15FloatRoundStyleE2ESI_EENS1_15EpilogueDefaultEEEEEvvEEEEvNT_6ParamsE:
        .type           _ZN7cutlass13device_kernelINS_4gemm6kernel13GemmUniversalIN4cute5tupleIJiiiiEEENS1_10collective13CollectiveMmaINS1_34MainloopSm90TmaGmmaWarpSpecializedILi5ENS5_IJNS4_1CILi1EEESB_SB_EEENS1_35KernelTmaWarpSpecializedCooperativeEEENS5_IJNSA_ILi256EEESF_NSA_ILi64EEEEEENS_10bfloat16_tENS5_IJlSB_lEEESI_SJ_NS4_8TiledMMAINS4_8MMA_AtomIJNS4_4SM904GMMA28MMA_64x256x16_F32BF16BF16_SSILNSN_5MajorE0ELSP_0ELNSN_7ScaleInE1ELSQ_1EEEEEENS4_6LayoutINS5_IJNSA_ILi2EEESB_SB_EEENS5_IJSB_NSA_ILi0EEESW_EEEEENS5_IJNS4_10UnderscoreESZ_SZ_EEEEENS4_13SM90_TMA_LOADENS4_14ComposedLayoutINS4_7SwizzleILi3ELi4ELi3EEENS4_18smem_ptr_flag_bitsILi16EEENST_INS5_IJNSA_ILi8EEESG_EEENS5_IJSG_SB_EEEEEEEvNS4_8identityES12_S1C_vS1D_EENS_8epilogue10collective6detail29Sm90TmaWarpSpecializedAdapterINS1G_15DefaultEpilogueISI_SJ_SJ_NS1F_6thread17LinearCombinationISI_Li1EffLNS1K_9ScaleType4KindE0ELNS_15FloatRoundStyleE2ESI_EENS1_15EpilogueDefaultEEEEEvvEEEEvNT_6ParamsE,@function
        .size           _ZN7cutlass13device_kernelINS_4gemm6kernel13GemmUniversalIN4cute5tupleIJiiiiEEENS1_10collective13CollectiveMmaINS1_34MainloopSm90TmaGmmaWarpSpecializedILi5ENS5_IJNS4_1CILi1EEESB_SB_EEENS1_35KernelTmaWarpSpecializedCooperativeEEENS5_IJNSA_ILi256EEESF_NSA_ILi64EEEEEENS_10bfloat16_tENS5_IJlSB_lEEESI_SJ_NS4_8TiledMMAINS4_8MMA_AtomIJNS4_4SM904GMMA28MMA_64x256x16_F32BF16BF16_SSILNSN_5MajorE0ELSP_0ELNSN_7ScaleInE1ELSQ_1EEEEEENS4_6LayoutINS5_IJNSA_ILi2EEESB_SB_EEENS5_IJSB_NSA_ILi0EEESW_EEEEENS5_IJNS4_10UnderscoreESZ_SZ_EEEEENS4_13SM90_TMA_LOADENS4_14ComposedLayoutINS4_7SwizzleILi3ELi4ELi3EEENS4_18smem_ptr_flag_bitsILi16EEENST_INS5_IJNSA_ILi8EEESG_EEENS5_IJSG_SB_EEEEEEEvNS4_8identityES12_S1C_vS1D_EENS_8epilogue10collective6detail29Sm90TmaWarpSpecializedAdapterINS1G_15DefaultEpilogueISI_SJ_SJ_NS1F_6thread17LinearCombinationISI_Li1EffLNS1K_9ScaleType4KindE0ELNS_15FloatRoundStyleE2ESI_EENS1_15EpilogueDefaultEEEEEvvEEEEvNT_6ParamsE,(.L_x_578 - _ZN7cutlass13device_kernelINS_4gemm6kernel13GemmUniversalIN4cute5tupleIJiiiiEEENS1_10collective13CollectiveMmaINS1_34MainloopSm90TmaGmmaWarpSpecializedILi5ENS5_IJNS4_1CILi1EEESB_SB_EEENS1_35KernelTmaWarpSpecializedCooperativeEEENS5_IJNSA_ILi256EEESF_NSA_ILi64EEEEEENS_10bfloat16_tENS5_IJlSB_lEEESI_SJ_NS4_8TiledMMAINS4_8MMA_AtomIJNS4_4SM904GMMA28MMA_64x256x16_F32BF16BF16_SSILNSN_5MajorE0ELSP_0ELNSN_7ScaleInE1ELSQ_1EEEEEENS4_6LayoutINS5_IJNSA_ILi2EEESB_SB_EEENS5_IJSB_NSA_ILi0EEESW_EEEEENS5_IJNS4_10UnderscoreESZ_SZ_EEEEENS4_13SM90_TMA_LOADENS4_14ComposedLayoutINS4_7SwizzleILi3ELi4ELi3EEENS4_18smem_ptr_flag_bitsILi16EEENST_INS5_IJNSA_ILi8EEESG_EEENS5_IJSG_SB_EEEEEEEvNS4_8identityES12_S1C_vS1D_EENS_8epilogue10collective6detail29Sm90TmaWarpSpecializedAdapterINS1G_15DefaultEpilogueISI_SJ_SJ_NS1F_6thread17LinearCombinationISI_Li1EffLNS1K_9ScaleType4KindE0ELNS_15FloatRoundStyleE2ESI_EENS1_15EpilogueDefaultEEEEEvvEEEEvNT_6ParamsE)
        .other          _ZN7cutlass13device_kernelINS_4gemm6kernel13GemmUniversalIN4cute5tupleIJiiiiEEENS1_10collective13CollectiveMmaINS1_34MainloopSm90TmaGmmaWarpSpecializedILi5ENS5_IJNS4_1CILi1EEESB_SB_EEENS1_35KernelTmaWarpSpecializedCooperativeEEENS5_IJNSA_ILi256EEESF_NSA_ILi64EEEEEENS_10bfloat16_tENS5_IJlSB_lEEESI_SJ_NS4_8TiledMMAINS4_8MMA_AtomIJNS4_4SM904GMMA28MMA_64x256x16_F32BF16BF16_SSILNSN_5MajorE0ELSP_0ELNSN_7ScaleInE1ELSQ_1EEEEEENS4_6LayoutINS5_IJNSA_ILi2EEESB_SB_EEENS5_IJSB_NSA_ILi0EEESW_EEEEENS5_IJNS4_10UnderscoreESZ_SZ_EEEEENS4_13SM90_TMA_LOADENS4_14ComposedLayoutINS4_7SwizzleILi3ELi4ELi3EEENS4_18smem_ptr_flag_bitsILi16EEENST_INS5_IJNSA_ILi8EEESG_EEENS5_IJSG_SB_EEEEEEEvNS4_8identityES12_S1C_vS1D_EENS_8epilogue10collective6detail29Sm90TmaWarpSpecializedAdapterINS1G_15DefaultEpilogueISI_SJ_SJ_NS1F_6thread17LinearCombinationISI_Li1EffLNS1K_9ScaleType4KindE0ELNS_15FloatRoundStyleE2ESI_EENS1_15EpilogueDefaultEEEEEvvEEEEvNT_6ParamsE,@"STO_CUDA_ENTRY STV_DEFAULT"
_ZN7cutlass13device_kernelINS_4gemm6kernel13GemmUniversalIN4cute5tupleIJiiiiEEENS1_10collective13CollectiveMmaINS1_34MainloopSm90TmaGmmaWarpSpecializedILi5ENS5_IJNS4_1CILi1EEESB_SB_EEENS1_35KernelTmaWarpSpecializedCooperativeEEENS5_IJNSA_ILi256EEESF_NSA_ILi64EEEEEENS_10bfloat16_tENS5_IJlSB_lEEESI_SJ_NS4_8TiledMMAINS4_8MMA_AtomIJNS4_4SM904GMMA28MMA_64x256x16_F32BF16BF16_SSILNSN_5MajorE0ELSP_0ELNSN_7ScaleInE1ELSQ_1EEEEEENS4_6LayoutINS5_IJNSA_ILi2EEESB_SB_EEENS5_IJSB_NSA_ILi0EEESW_EEEEENS5_IJNS4_10UnderscoreESZ_SZ_EEEEENS4_13SM90_TMA_LOADENS4_14ComposedLayoutINS4_7SwizzleILi3ELi4ELi3EEENS4_18smem_ptr_flag_bitsILi16EEENST_INS5_IJNSA_ILi8EEESG_EEENS5_IJSG_SB_EEEEEEEvNS4_8identityES12_S1C_vS1D_EENS_8epilogue10collective6detail29Sm90TmaWarpSpecializedAdapterINS1G_15DefaultEpilogueISI_SJ_SJ_NS1F_6thread17LinearCombinationISI_Li1EffLNS1K_9ScaleType4KindE0ELNS_15FloatRoundStyleE2ESI_EENS1_15EpilogueDefaultEEEEEvvEEEEvNT_6ParamsE:
[----:B------:R-:W0:Y:S02]  /*0000*/  LDC R1, c[0x0][0x28] ;  /* 0x00000a00ff017b82 */ /* 0x000e240000000800 */
[----:B0-----:R-:W-:Y:S01]  /*0010*/  VIADD R1, R1, 0xfffff878 ;  /* 0xfffff87801017836 */ /* 0x001fe20000000000 */
[----:B------:R-:W0:Y:S01]  /*0020*/  S2R R2, SR_TID.X ;  /* 0x0000000000027919 */ /* 0x000e220000002100 */
[----:B------:R-:W-:Y:S01]  /*0030*/  ELECT P0, URZ, PT ;  /* 0x00000000003f782f */ /* 0x000fe20003800000 */
[----:B------:R-:W-:Y:S01]  /*0040*/  BSSY B0, `(.L_x_0) ;  /* 0x0000015000007945 */ /* 0x000fe20003800000 */
[--C-:B0-----:R-:W-:Y:S02]  /*0050*/  SHF.R.U32.HI R0, RZ, 0x5, R2.reuse ;  /* 0x00000005ff007819 */ /* 0x101fe40000011602 */
[----:B------:R-:W-:-:S03]  /*0060*/  SHF.R.U32.HI R160, RZ, 0x7, R2 ;  /* 0x00000007ffa07819 */ /* 0x000fc60000011602 */
[----:B------:R-:W0:Y:S04]  /*0070*/  SHFL.IDX PT, R3, R0, RZ, 0x1f ;  /* 0x00001fff00037589 */ /* 0x000e2800000e0000 */
[----:B------:R-:W1:Y:S01]  /*0080*/  SHFL.IDX PT, R2, R160, RZ, 0x1f ;  /* 0x00001fffa0027589 */ /* 0x000e6200000e0000 */
[----:B0-----:R-:W-:Y:S02]  /*0090*/  R2UR UR10, R3 ;  /* 0x00000000030a72ca */ /* 0x001fe400000e0000 */
[----:B-1----:R-:W-:-:S11]  /*00a0*/  R2UR UR5, R2 ;  /* 0x00000000020572ca */ /* 0x002fd600000e0000 */
[----:B------:R-:W-:Y:S02]  /*00b0*/  USHF.R.S32.HI UR4, URZ, 0x1f, UR10 ;  /* 0x0000001f3f047899 */ /* 0x000fe4000801140a */
[----:B------:R-:W-:Y:S02]  /*00c0*/  ISETP.NE.OR P0, PT, RZ, UR10, !P0 ;  /* 0x0000000aff007c0c */ /* 0x000fe4000c705670 */
[----:B------:R-:W-:-:S04]  /*00d0*/  ULEA.HI UR4, UR4, UR10, URZ, 0x2 ;  /* 0x0000000a04047291 */ /* 0x000fc8000f8f103f */
[----:B------:R-:W-:-:S04]  /*00e0*/  ULOP3.LUT UR4, UR4, 0xfffffffc, URZ, 0xc0, !UPT ;  /* 0xfffffffc04047892 */ /* 0x000fc8000f8ec03f */
[----:B------:R-:W-:-:S03]  /*00f0*/  UIADD3 UR10, UR10, -UR4, URZ ;  /* 0x800000040a0a7290 */ /* 0x000fc6000fffe03f */
[----:B------:R-:W-:Y:S09]  /*0100*/  @P0 BRA `(.L_x_1) ;  /* 0x0000000000200947 */ /* 0x000ff20003800000 */
[----:B------:R-:W-:Y:S02]  /*0110*/  ULDC.64 UR6, c[0x0][0x198] ;  /* 0x0000660000067ab9 */ /* 0x000fe40000000a00 */
[----:B------:R-:W-:Y:S02]  /*0120*/  UIADD3 UR8, UP0, UR6, 0xf0, URZ ;  /* 0x000000f006087890 */ /* 0x000fe4000ff1e03f */
[----:B------:R-:W-:Y:S02]  /*0130*/  UIADD3 UR6, UP1, UR6, 0x1f0, URZ ;  /* 0x000001f006067890 */ /* 0x000fe4000ff3e03f */
[----:B------:R-:W-:Y:S02]  /*0140*/  UIADD3.X UR9, URZ, UR7, URZ, UP0, !UPT ;  /* 0x000000073f097290 */ /* 0x000fe400087fe43f */
[----:B------:R-:W-:-:S07]  /*0150*/  UIADD3.X UR7, URZ, UR7, URZ, UP1, !UPT ;  /* 0x000000073f077290 */ /* 0x000fce0008ffe43f */
[----:B------:R0:W-:Y:S02]  /*0160*/  UTMACCTL.PF [UR8] ;  /* 0x00000000080079b9 */ /* 0x0001e40008040000 */
[----:B------:R0:W-:Y:S02]  /*0170*/  UTMACCTL.PF [UR6] ;  /* 0x00000000060079b9 */ /* 0x0001e40008040000 */
[----:B0-----:R-:W-:Y:S01]  /*0180*/  NOP ;  /* 0x0000000000007918 */ /* 0x001fe20000000000 */
.L_x_1:
[----:B------:R-:W-:Y:S05]  /*0190*/  BSYNC B0 ;  /* 0x0000000000007941 */ /* 0x000fea0003800000 */
.L_x_0:
[----:B------:R-:W0:Y:S01]  /*01a0*/  SHFL.IDX PT, R2, R0, RZ, 0x1f ;  /* 0x00001fff00027589 */ /* 0x000e2200000e0000 */
[----:B------:R-:W-:Y:S01]  /*01b0*/  UISETP.NE.AND UP0, UPT, UR10, 0x3, UPT ;  /* 0x000000030a00788c */ /* 0x000fe2000bf05270 */
[----:B------:R-:W-:Y:S01]  /*01c0*/  ISETP.NE.AND P1, PT, RZ, UR5, PT ;  /* 0x00000005ff007c0c */ /* 0x000fe2000bf25270 */
[----:B------:R-:W-:Y:S02]  /*01d0*/  UIADD3 UR18, UR5, -0x1, URZ ;  /* 0xffffffff05127890 */ /* 0x000fe4000fffe03f */
[----:B------:R-:W-:Y:S02]  /*01e0*/  UISETP.EQ.OR UP0, UPT, UR10, URZ, !UP0 ;  /* 0x0000003f0a00728c */ /* 0x000fe4000c702670 */
[----:B------:R-:W-:Y:S02]  /*01f0*/  UISETP.GE.U32.AND UP1, UPT, UR18, 0x2, UPT ;  /* 0x000000021200788c */ /* 0x000fe4000bf26070 */
[----:B------:R-:W-:-:S04]  /*0200*/  UISETP.EQ.AND UP0, UPT, UR5, URZ, UP0 ;  /* 0x0000003f0500728c */ /* 0x000fc80008702270 */
[----:B------:R-:W-:-:S04]  /*0210*/  USEL UR40, URZ, 0x1, !UP0 ;  /* 0x000000013f287887 */ /* 0x000fc8000c000000 */
[----:B------:R-:W-:Y:S01]  /*0220*/  USEL UR40, UR40, 0x2, UP1 ;  /* 0x0000000228287887 */ /* 0x000fe20008800000 */
[----:B0-----:R-:W-:-:S13]  /*0230*/  ISETP.NE.AND P0, PT, R2, RZ, PT ;  /* 0x000000ff0200720c */ /* 0x001fda0003f05270 */
[----:B------:R-:W-:Y:S05]  /*0240*/  @P0 BRA `(.L_x_2) ;  /* 0x0000000000600947 */ /* 0x000fea0003800000 */
[----:B------:R-:W0:Y:S01]  /*0250*/  S2UR UR8, SR_CgaCtaId ;  /* 0x00000000000879c3 */ /* 0x000e220000008800 */
[----:B------:R-:W-:Y:S01]  /*0260*/  UMOV UR4, 0x400 ;  /* 0x0000040000047882 */ /* 0x000fe20000000000 */
[----:B------:R-:W-:Y:S01]  /*0270*/  UMOV UR5, 0x1 ;  /* 0x0000000100057882 */ /* 0x000fe20000000000 */
[----:B------:R-:W-:Y:S01]  /*0280*/  UMOV UR6, 0x100 ;  /* 0x0000010000067882 */ /* 0x000fe20000000000 */
[----:B------:R-:W-:Y:S01]  /*0290*/  ELECT P0, URZ, PT ;  /* 0x00000000003f782f */ /* 0x000fe20003800000 */
[----:B------:R-:W-:-:S04]  /*02a0*/  UIADD3 UR6, -UR6, 0x100000, URZ ;  /* 0x0010000006067890 */ /* 0x000fc8000fffe13f */
[----:B------:R-:W-:Y:S02]  /*02b0*/  USHF.L.U32 UR7, UR6, 0xb, URZ ;  /* 0x0000000b06077899 */ /* 0x000fe4000800063f */
[----:B------:R-:W-:Y:S02]  /*02c0*/  USHF.L.U32 UR6, UR6, 0x1, URZ ;  /* 0x0000000106067899 */ /* 0x000fe4000800063f */
[----:B0-----:R-:W-:Y:S02]  /*02d0*/  ULEA UR8, UR8, UR4, 0x18 ;  /* 0x0000000408087291 */ /* 0x001fe4000f8ec03f */
[----:B------:R-:W-:-:S04]  /*02e0*/  UIADD3 UR4, -UR5, 0x100000, URZ ;  /* 0x0010000005047890 */ /* 0x000fc8000fffe13f */
[----:B------:R-:W-:Y:S02]  /*02f0*/  USHF.L.U32 UR5, UR4, 0xb, URZ ;  /* 0x0000000b04057899 */ /* 0x000fe4000800063f */
[----:B------:R-:W-:Y:S01]  /*0300*/  USHF.L.U32 UR4, UR4, 0x1, URZ ;  /* 0x0000000104047899 */ /* 0x000fe2000800063f */
[----:B------:R-:W0:Y:S11]  /*0310*/  FENCE.VIEW.ASYNC.S ;  /* 0x00000000000073c6 */ /* 0x000e360000000000 */
[----:B0-----:R0:W1:Y:S01]  /*0320*/  SYNCS.EXCH.64 URZ, [UR8], UR4 ;  /* 0x00000004083f75b2 */ /* 0x0010620008000100 */
[----:B------:R0:W2:Y:S01]  /*0330*/  SYNCS.EXCH.64 URZ, [UR8+0x28], UR6 ;  /* 0x00002806083f75b2 */ /* 0x0000a20008000100 */
[----:B------:R0:W3:Y:S01]  /*0340*/  SYNCS.EXCH.64 URZ, [UR8+0x8], UR4 ;  /* 0x00000804083f75b2 */ /* 0x0000e20008000100 */
[----:B------:R0:W4:Y:S01]  /*0350*/  SYNCS.EXCH.64 URZ, [UR8+0x30], UR6 ;  /* 0x00003006083f75b2 */ /* 0x0001220008000100 */
[----:B------:R0:W0:Y:S01]  /*0360*/  SYNCS.EXCH.64 URZ, [UR8+0x10], UR4 ;  /* 0x00001004083f75b2 */ /* 0x0000220008000100 */
[----:B------:R0:W0:Y:S01]  /*0370*/  SYNCS.EXCH.64 URZ, [UR8+0x38], UR6 ;  /* 0x00003806083f75b2 */ /* 0x0000220008000100 */
[----:B------:R0:W0:Y:S01]  /*0380*/  SYNCS.EXCH.64 URZ, [UR8+0x18], UR4 ;  /* 0x00001804083f75b2 */ /* 0x0000220008000100 */
[----:B------:R0:W0:Y:S01]  /*0390*/  SYNCS.EXCH.64 URZ, [UR8+0x40], UR6 ;  /* 0x00004006083f75b2 */ /* 0x0000220008000100 */
[----:B------:R0:W0:Y:S01]  /*03a0*/  SYNCS.EXCH.64 URZ, [UR8+0x20], UR4 ;  /* 0x00002004083f75b2 */ /* 0x0000220008000100 */
[----:B------:R0:W0:Y:S01]  /*03b0*/  SYNCS.EXCH.64 URZ, [UR8+0x48], UR6 ;  /* 0x00004806083f75b2 */ /* 0x0000220008000100 */
[----:B------:R-:W-:Y:S01]  /*03c0*/  NOP ;  /* 0x0000000000007918 */ /* 0x000fe20000000000 */
.L_x_2:
[----:B------:R-:W5:Y:S01]  /*03d0*/  SHFL.IDX PT, R0, R0, RZ, 0x1f ;  /* 0x00001fff00007589 */ /* 0x000f6200000e0000 */
[----:B------:R-:W-:Y:S01]  /*03e0*/  ELECT P0, URZ, PT ;  /* 0x00000000003f782f */ /* 0x000fe20003800000 */
[----:B------:R-:W1:Y:S01]  /*03f0*/  S2UR UR17, SR_CTAID.Y ;  /* 0x00000000001179c3 */ /* 0x000e620000002600 */
[----:B0-----:R-:W-:Y:S01]  /*0400*/  ULDC UR5, c[0x0][0x65c] ;  /* 0x0001970000057ab9 */ /* 0x001fe20000000800 */
[----:B------:R-:W-:Y:S01]  /*0410*/  UMOV UR12, 0x20 ;  /* 0x00000020000c7882 */ /* 0x000fe20000000000 */
[----:B------:R-:W-:Y:S01]  /*0420*/  UISETP.NE.AND UP2, UPT, UR5, 0x1, UPT ;  /* 0x000000010500788c */ /* 0x000fe2000bf45270 */
[----:B------:R-:W-:Y:S01]  /*0430*/  NOP ;  /* 0x0000000000007918 */ /* 0x000fe20000000000 */
[----:B------:R-:W-:Y:S02]  /*0440*/  NOP ;  /* 0x0000000000007918 */ /* 0x000fe40000000000 */
[----:B------:R-:W-:Y:S01]  /*0450*/  UP2UR UR45, UPR, URZ, 0x4 ;  /* 0x000000043f2d7883 */ /* 0x000fe20008000000 */
[----:B------:R-:W0:Y:S01]  /*0460*/  S2UR UR4, SR_CTAID.X ;  /* 0x00000000000479c3 */ /* 0x000e220000002500 */
[----:B------:R-:W-:-:S02]  /*0470*/  PLOP3.LUT P2, PT, PT, PT, UP2, 0x80, 0x0 ;  /* 0x000000000000781c */ /* 0x000fc40003f4f028 */
[----:B------:R-:W-:Y:S02]  /*0480*/  PLOP3.LUT P4, PT, PT, PT, UP2, 0x80, 0x0 ;  /* 0x000000000000781c */ /* 0x000fe40003f8f028 */
[----:B------:R-:W-:Y:S01]  /*0490*/  PLOP3.LUT P3, PT, PT, PT, UP2, 0x80, 0x0 ;  /* 0x000000000000781c */ /* 0x000fe20003f6f028 */
[----:B------:R-:W-:Y:S01]  /*04a0*/  @UP2 ULDC UR14, c[0x0][0x10] ;  /* 0x00000400000e2ab9 */ /* 0x000fe20000000800 */
[----:B------:R-:W-:Y:S01]  /*04b0*/  @UP2 UMOV UR9, URZ ;  /* 0x0000003f00092c82 */ /* 0x000fe20008000000 */
[----:B------:R-:W-:Y:S01]  /*04c0*/  @!UP2 ULDC UR11, c[0x0][0xc] ;  /* 0x00000300000baab9 */ /* 0x000fe20000000800 */
[----:B-----5:R-:W-:Y:S01]  /*04d0*/  ISETP.NE.OR P0, PT, R0, RZ, !P0 ;  /* 0x000000ff0000720c */ /* 0x020fe20004705670 */
[----:B-1----:R-:W-:Y:S02]  /*04e0*/  @UP2 UMOV UR7, UR17 ;  /* 0x0000001100072c82 */ /* 0x002fe40008000000 */
[----:B------:R-:W-:Y:S01]  /*04f0*/  @UP2 UMOV UR8, UR7 ;  /* 0x0000000700082c82 */ /* 0x000fe20008000000 */
[----:B------:R-:W-:Y:S01]  /*0500*/  @!UP2 UMOV UR7, UR17 ;  /* 0x000000110007ac82 */ /* 0x000fe20008000000 */
[----:B0-----:R-:W-:-:S08]  /*0510*/  @UP2 UIMAD.WIDE.U32 UR14, UR4, UR14, UR8 ;  /* 0x0000000e040e22a5 */ /* 0x001fd0000f8e0008 */
[----:B------:R-:W-:Y:S01]  /*0520*/  VOTEU.ALL UP0, P0 ;  /* 0x00000000003f7886 */ /* 0x000fe20000000000 */
[----:B------:R-:W-:Y:S01]  /*0530*/  VOTEU.ALL UP1, P0 ;  /* 0x00000000003f7886 */ /* 0x000fe20000020000 */
[----:B------:R-:W-:-:S03]  /*0540*/  IMAD.U32 R2, RZ, RZ, UR14 ;  /* 0x0000000eff027e24 */ /* 0x000fc6000f8e00ff */
[----:B------:R-:W0:Y:S01]  /*0550*/  @!UP0 S2UR UR6, SR_CgaCtaId ;  /* 0x00000000000689c3 */ /* 0x000e220000008800 */
[----:B------:R-:W-:Y:S01]  /*0560*/  @!UP0 UMOV UR5, 0x400 ;  /* 0x0000040000058882 */ /* 0x000fe20000000000 */
[----:B------:R-:W-:-:S04]  /*0570*/  @!UP0 UIADD3 UR12, -UR12, 0x100000, URZ ;  /* 0x001000000c0c8890 */ /* 0x000fc8000fffe13f */
[----:B------:R-:W-:Y:S02]  /*0580*/  @!UP0 USHF.L.U32 UR13, UR12, 0xb, URZ ;  /* 0x0000000b0c0d8899 */ /* 0x000fe4000800063f */
[----:B------:R-:W-:Y:S01]  /*0590*/  @!UP0 USHF.L.U32 UR12, UR12, 0x1, URZ ;  /* 0x000000010c0c8899 */ /* 0x000fe2000800063f */
[----:B------:R-:W-:Y:S01]  /*05a0*/  IMAD.U32 R3, RZ, RZ, UR15 ;  /* 0x0000000fff037e24 */ /* 0x000fe2000f8e00ff */
[----:B0-----:R-:W-:Y:S01]  /*05b0*/  @!UP0 ULEA UR16, UR6, UR5, 0x18 ;  /* 0x0000000506108291 */ /* 0x001fe2000f8ec03f */
[----:B------:R-:W-:Y:S01]  /*05c0*/  VOTEU.ALL UP0, P0 ;  /* 0x00000000003f7886 */ /* 0x000fe20000000000 */
[----:B------:R-:W-:Y:S01]  /*05d0*/  PLOP3.LUT P0, PT, PT, PT, UP2, 0x80, 0x0 ;  /* 0x000000000000781c */ /* 0x000fe20003f0f028 */
[----:B------:R-:W-:Y:S01]  /*05e0*/  UMOV UR5, URZ ;  /* 0x0000003f00057c82 */ /* 0x000fe20008000000 */
[----:B------:R-:W-:Y:S01]  /*05f0*/  @UP2 UMOV UR6, URZ ;  /* 0x0000003f00062c82 */ /* 0x000fe20008000000 */
[----:B------:R-:W-:Y:S02]  /*0600*/  @!UP2 UIMAD.WIDE.U32 UR8, UR11, UR7, UR4 ;  /* 0x000000070b08a2a5 */ /* 0x000fe4000f8e0004 */
[----:B------:R-:W-:-:S04]  /*0610*/  @UP2 UIADD3 UR6, UR15, UR6, URZ ;  /* 0x000000060f062290 */ /* 0x000fc8000fffe03f */
[----:B------:R-:W-:Y:S01]  /*0620*/  IMAD.U32 R5, RZ, RZ, UR9 ;  /* 0x00000009ff057e24 */ /* 0x000fe2000f8e00ff */
[----:B------:R-:W0:Y:S02]  /*0630*/  FENCE.VIEW.ASYNC.S ;  /* 0x00000000000073c6 */ /* 0x000e240000000000 */
[----:B0-----:R0:W2:Y:S01]  /*0640*/  @!UP0 SYNCS.EXCH.64 URZ, [UR16+0x60], UR12 ;  /* 0x0000600c103f85b2 */ /* 0x0010a20008000100 */
[----:B------:R-:W-:Y:S01]  /*0650*/  @P2 MOV R6, UR6 ;  /* 0x0000000600062c02 */ /* 0x000fe20008000f00 */
[----:B------:R-:W-:Y:S02]  /*0660*/  IMAD.U32 R3, RZ, RZ, UR9 ;  /* 0x00000009ff037e24 */ /* 0x000fe4000f8e00ff */
[----:B------:R-:W-:Y:S02]  /*0670*/  @P0 IMAD.MOV.U32 R7, RZ, RZ, R2 ;  /* 0x000000ffff070224 */ /* 0x000fe400078e0002 */
[----:B------:R-:W-:Y:S02]  /*0680*/  IMAD.U32 R2, RZ, RZ, UR8 ;  /* 0x00000008ff027e24 */ /* 0x000fe4000f8e00ff */
[----:B------:R-:W-:-:S02]  /*0690*/  @!P4 IMAD.MOV.U32 R6, RZ, RZ, R5 ;  /* 0x000000ffff06c224 */ /* 0x000fc400078e0005 */
[----:B------:R-:W-:Y:S01]  /*06a0*/  IMAD.U32 R4, RZ, RZ, UR8 ;  /* 0x00000008ff047e24 */ /* 0x000fe2000f8e00ff */
[----:B------:R-:W-:Y:S02]  /*06b0*/  @!P3 MOV R7, R2 ;  /* 0x000000020007b202 */ /* 0x000fe40000000f00 */
[----:B------:R0:W-:Y:S01]  /*06c0*/  STL [R1+0x200], R6 ;  /* 0x0002000601007387 */ /* 0x0001e20000100800 */
[----:B------:R0:W2:Y:S03]  /*06d0*/  @!UP1 SYNCS.EXCH.64 URZ, [UR16+0x68], UR12 ;  /* 0x0000680c103f95b2 */ /* 0x0000a60008000100 */
[----:B------:R0:W-:Y:S01]  /*06e0*/  STL [R1+0x204], R7 ;  /* 0x0002040701007387 */ /* 0x0001e20000100800 */
[----:B------:R-:W-:Y:S01]  /*06f0*/  NOP ;  /* 0x0000000000007918 */ /* 0x000fe20000000000 */
[----:B--234-:R-:W-:Y:S06]  /*0700*/  BAR.SYNC.DEFER_BLOCKING 0x0 ;  /* 0x0000000000007b1d */ /* 0x01cfec0000010000 */
[----:B------:R-:W-:Y:S05]  /*0710*/  @!P1 BRA `(.L_x_3) ;  /* 0x0000019800109947 */ /* 0x000fea0003800000 */
[----:B------:R-:W-:-:S06]  /*0720*/  UISETP.GT.U32.AND UP0, UPT, UR18, 0x1, UPT ;  /* 0x000000011200788c */ /* 0x000fcc000bf04070 */
[----:B------:R-:W-:-:S13]  /*0730*/  PLOP3.LUT P0, PT, PT, PT, UP0, 0x80, 0x0 ;  /* 0x000000000000781c */ /* 0x000fda0003f0f008 */
[----:B0-----:R-:W-:Y:S05]  /*0740*/  @P0 EXIT ;  /* 0x000000000000094d */ /* 0x001fea0003800000 */
[----:B------:R-:W-:Y:S01]  /*0750*/  ULDC.64 UR8, c[0x0][0x650] ;  /* 0x0001940000087ab9 */ /* 0x000fe20000000a00 */
[----:B------:R-:W-:Y:S01]  /*0760*/  UMOV UR41, 0xffffffff ;  /* 0xffffffff00297882 */ /* 0x000fe20000000000 */
[----:B------:R-:W-:Y:S01]  /*0770*/  ISETP.GE.U32.AND P0, PT, R7, UR8, PT ;  /* 0x0000000807007c0c */ /* 0x000fe2000bf06070 */
[----:B------:R-:W-:Y:S01]  /*0780*/  UMOV UR42, 0xffffffff ;  /* 0xffffffff002a7882 */ /* 0x000fe20000000000 */
[----:B------:R-:W-:Y:S01]  /*0790*/  UMOV UR43, 0xffffffff ;  /* 0xffffffff002b7882 */ /* 0x000fe20000000000 */
[----:B------:R-:W-:Y:S02]  /*07a0*/  PRMT R0, RZ, 0x7610, R0 ;  /* 0x00007610ff007816 */ /* 0x000fe40000000000 */
[----:B------:R-:W-:-:S13]  /*07b0*/  ISETP.GE.U32.AND.EX P0, PT, R6, UR9, PT, P0 ;  /* 0x0000000906007c0c */ /* 0x000fda000bf06100 */
[----:B------:R-:W-:Y:S05]  /*07c0*/  @P0 BRA `(.L_x_4) ;  /* 0x0000000400800947 */ /* 0x000fea0003800000 */
[----:B------:R-:W-:Y:S01]  /*07d0*/  I2FP.F32.U32 R0, UR4 ;  /* 0x0000000400007c45 */ /* 0x000fe20008201000 */
[----:B------:R-:W-:Y:S01]  /*07e0*/  ULDC.64 UR16, c[0x0][0x628] ;  /* 0x00018a0000107ab9 */ /* 0x000fe20000000a00 */
[----:B------:R-:W-:Y:S01]  /*07f0*/  ULDC UR6, c[0x0][0x150] ;  /* 0x0000540000067ab9 */ /* 0x000fe20000000800 */
[----:B------:R-:W-:Y:S01]  /*0800*/  ISETP.NE.U32.AND P0, PT, RZ, UR16, PT ;  /* 0x00000010ff007c0c */ /* 0x000fe2000bf05070 */
[----:B------:R-:W-:Y:S01]  /*0810*/  ULDC UR15, c[0x0][0x630] ;  /* 0x00018c00000f7ab9 */ /* 0x000fe20000000800 */
[----:B------:R-:W-:Y:S01]  /*0820*/  FMUL R0, R0, UR6 ;  /* 0x0000000600007c20 */ /* 0x000fe20008400000 */
[----:B------:R-:W-:Y:S01]  /*0830*/  R2UR UR18, R7 ;  /* 0x00000000071272ca */ /* 0x000fe200000e0000 */
[----:B------:R-:W-:Y:S01]  /*0840*/  ULDC UR20, c[0x0][0x154] ;  /* 0x0000550000147ab9 */ /* 0x000fe20000000800 */
[----:B------:R-:W-:Y:S01]  /*0850*/  ISETP.NE.AND.EX P0, PT, RZ, UR17, PT, P0 ;  /* 0x00000011ff007c0c */ /* 0x000fe2000bf05300 */
[----:B------:R0:W1:Y:S01]  /*0860*/  F2I.U32.TRUNC.NTZ R2, R0 ;  /* 0x0000000000027305 */ /* 0x000062000020f000 */
[----:B------:R-:W-:-:S02]  /*0870*/  R2UR UR19, R6 ;  /* 0x00000000061372ca */ /* 0x000fc400000e0000 */
[----:B------:R-:W-:Y:S02]  /*0880*/  R2UR UR8, R7 ;  /* 0x00000000070872ca */ /* 0x000fe400000e0000 */
[----:B------:R-:W-:-:S07]  /*0890*/  R2UR UR9, R6 ;  /* 0x00000000060972ca */ /* 0x000fce00000e0000 */
[----:B0-----:R-:W-:Y:S08]  /*08a0*/  @!P0 BRA `(.L_x_5) ;  /* 0x0000000000308947 */ /* 0x001ff00003800000 */
[----:B------:R-:W-:Y:S01]  /*08b0*/  R2UR UR8, R7 ;  /* 0x00000000070872ca */ /* 0x000fe200000e0000 */
[----:B------:R-:W-:Y:S01]  /*08c0*/  ULDC UR6, c[0x0][0x634] ;  /* 0x00018d0000067ab9 */ /* 0x000fe20000000800 */
[----:B------:R-:W-:-:S11]  /*08d0*/  R2UR UR14, R6 ;  /* 0x00000000060e72ca */ /* 0x000fd600000e0000 */
[----:B------:R-:W-:-:S04]  /*08e0*/  UIADD3 UR6, UP0, UR8, UR6, URZ ;  /* 0x0000000608067290 */ /* 0x000fc8000ff1e03f */
[----:B------:R-:W-:-:S04]  /*08f0*/  UIADD3.X UR14, URZ, UR14, URZ, UP0, !UPT ;  /* 0x0000000e3f0e7290 */ /* 0x000fc800087fe43f */
[----:B------:R-:W-:-:S04]  /*0900*/  UIMAD.WIDE.U32 UR8, UR14, UR16, URZ ;  /* 0x000000100e0872a5 */ /* 0x000fc8000f8e003f */
[----:B------:R-:W-:Y:S02]  /*0910*/  UIMAD.WIDE.U32 UR10, UP0, UR6, UR17, UR8 ;  /* 0x00000011060a72a5 */ /* 0x000fe4000f800008 */
[----:B------:R-:W-:Y:S02]  /*0920*/  UIMAD.WIDE.U32 UR8, UR6, UR16, URZ ;  /* 0x00000010060872a5 */ /* 0x000fe4000f8e003f */
[----:B------:R-:W-:Y:S02]  /*0930*/  UIADD3.X UR13, URZ, URZ, URZ, UP0, !UPT ;  /* 0x0000003f3f0d7290 */ /* 0x000fe400087fe43f */
[----:B------:R-:W-:Y:S01]  /*0940*/  UIADD3 URZ, UP0, UR9, UR10, URZ ;  /* 0x0000000a093f7290 */ /* 0x000fe2000ff1e03f */
[----:B------:R-:W-:-:S03]  /*0950*/  UMOV UR12, UR11 ;  /* 0x0000000b000c7c82 */ /* 0x000fc60008000000 */
[----:B------:R-:W-:-:S12]  /*0960*/  UIMAD.WIDE.U32.X UR8, UR14, UR17, UR12, UP0 ;  /* 0x000000110e0872a5 */ /* 0x000fd800080e040c */
.L_x_5:
[----:B------:R-:W-:Y:S01]  /*0970*/  USHF.R.U64 UR43, UR8, UR15, UR9 ;  /* 0x0000000f082b7299 */ /* 0x000fe20008001209 */
[----:B------:R-:W-:Y:S01]  /*0980*/  I2FP.F32.U32 R0, UR7 ;  /* 0x0000000700007c45 */ /* 0x000fe20008201000 */
[----:B------:R-:W-:Y:S01]  /*0990*/  USHF.R.U32.HI UR5, URZ, UR15, UR9 ;  /* 0x0000000f3f057299 */ /* 0x000fe20008011609 */
[----:B-1----:R-:W-:Y:S01]  /*09a0*/  R2UR UR12, R2 ;  /* 0x00000000020c72ca */ /* 0x002fe200000e0000 */
[----:B------:R-:W-:Y:S02]  /*09b0*/  UIADD3 UR6, UP0, URZ, -UR43, URZ ;  /* 0x8000002b3f067290 */ /* 0x000fe4000ff1e03f */
[----:B------:R-:W-:Y:S01]  /*09c0*/  FMUL R0, R0, UR20 ;  /* 0x0000001400007c20 */ /* 0x000fe20008400000 */
[----:B------:R-:W-:Y:S01]  /*09d0*/  ULDC.64 UR8, c[0x0][0x620] ;  /* 0x0001880000087ab9 */ /* 0x000fe20000000a00 */
[----:B------:R-:W-:Y:S01]  /*09e0*/  UIADD3.X UR5, URZ, ~UR5, URZ, UP0, !UPT ;  /* 0x800000053f057290 */ /* 0x000fe200087fe43f */
[----:B------:R-:W-:Y:S01]  /*09f0*/  UMOV UR10, UR18 ;  /* 0x00000012000a7c82 */ /* 0x000fe20008000000 */
[----:B------:R-:W-:-:S02]  /*0a00*/  UMOV UR11, UR19 ;  /* 0x00000013000b7c82 */ /* 0x000fc40008000000 */
[----:B------:R-:W-:Y:S01]  /*0a10*/  UIMAD UR5, UR5, UR8, URZ ;  /* 0x00000008050572a4 */ /* 0x000fe2000f8e023f */
[----:B------:R-:W0:Y:S01]  /*0a20*/  F2I.U32.TRUNC.NTZ R0, R0 ;  /* 0x0000000000007305 */ /* 0x000e22000020f000 */
[----:B------:R-:W-:Y:S02]  /*0a30*/  UIMAD.WIDE.U32 UR10, UR6, UR8, UR10 ;  /* 0x00000008060a72a5 */ /* 0x000fe4000f8e000a */
[----:B------:R-:W-:Y:S01]  /*0a40*/  UIMAD UR6, UR6, UR9, UR5 ;  /* 0x00000009060672a4 */ /* 0x000fe2000f8e0205 */
[----:B------:R-:W-:Y:S01]  /*0a50*/  ULDC UR21, c[0x0][0x658] ;  /* 0x0001960000157ab9 */ /* 0x000fe20000000800 */
[----:B------:R-:W-:Y:S02]  /*0a60*/  UMOV UR19, 0xffffffff ;  /* 0xffffffff00137882 */ /* 0x000fe40000000000 */
[----:B------:R-:W-:Y:S01]  /*0a70*/  UIADD3 UR6, UR11, UR6, URZ ;  /* 0x000000060b067290 */ /* 0x000fe2000fffe03f */
[----:B------:R-:W-:Y:S01]  /*0a80*/  ULDC UR15, c[0x0][0x618] ;  /* 0x00018600000f7ab9 */ /* 0x000fe20000000800 */
[----:B------:R-:W-:Y:S01]  /*0a90*/  ULDC.64 UR8, c[0x0][0x640] ;  /* 0x0001900000087ab9 */ /* 0x000fe20000000a00 */
[----:B------:R-:W-:Y:S01]  /*0aa0*/  USHF.L.U32 UR11, UR19, UR21, URZ ;  /* 0x00000015130b7299 */ /* 0x000fe2000800063f */
[----:B------:R-:W-:Y:S01]  /*0ab0*/  ISETP.NE.U32.AND P0, PT, RZ, UR8, PT ;  /* 0x00000008ff007c0c */ /* 0x000fe2000bf05070 */
[----:B------:R-:W-:-:S02]  /*0ac0*/  USHF.R.U64 UR19, UR10, UR15, UR6 ;  /* 0x0000000f0a137299 */ /* 0x000fc40008001206 */
[----:B------:R-:W-:Y:S01]  /*0ad0*/  USHF.R.U32.HI UR10, URZ, UR15, UR6 ;  /* 0x0000000f3f0a7299 */ /* 0x000fe20008011606 */
[----:B0-----:R-:W-:Y:S01]  /*0ae0*/  R2UR UR14, R0 ;  /* 0x00000000000e72ca */ /* 0x001fe200000e0000 */
[----:B------:R-:W-:Y:S01]  /*0af0*/  ULDC UR17, c[0x0][0x608] ;  /* 0x0001820000117ab9 */ /* 0x000fe20000000800 */
[----:B------:R-:W-:Y:S01]  /*0b00*/  ISETP.NE.AND.EX P0, PT, RZ, UR9, PT, P0 ;  /* 0x00000009ff007c0c */ /* 0x000fe2000bf05300 */
[----:B------:R-:W-:Y:S02]  /*0b10*/  USHF.R.U64 UR23, UR19, UR17, UR10 ;  /* 0x0000001113177299 */ /* 0x000fe4000800120a */
[----:B------:R-:W-:Y:S01]  /*0b20*/  USHF.R.U32.HI UR10, URZ, UR17, UR10 ;  /* 0x000000113f0a7299 */ /* 0x000fe2000801160a */
[----:B------:R-:W-:Y:S01]  /*0b30*/  UMOV UR16, 0x1 ;  /* 0x0000000100107882 */ /* 0x000fe20000000000 */
[----:B------:R-:W-:Y:S02]  /*0b40*/  UIADD3 UR12, -UR12, URZ, URZ ;  /* 0x0000003f0c0c7290 */ /* 0x000fe4000fffe13f */
[----:B------:R-:W-:-:S02]  /*0b50*/  USHF.R.U64 UR24, UR23, UR21, UR10 ;  /* 0x0000001517187299 */ /* 0x000fc4000800120a */
[----:B------:R-:W-:Y:S01]  /*0b60*/  USHF.L.U32 UR6, UR16, UR21, URZ ;  /* 0x0000001510067299 */ /* 0x000fe2000800063f */
[----:B------:R-:W-:Y:S01]  /*0b70*/  ULDC UR13, c[0x0][0x144] ;  /* 0x00005100000d7ab9 */ /* 0x000fe20000000800 */
[----:B------:R-:W-:Y:S01]  /*0b80*/  ULDC UR5, c[0x0][0x600] ;  /* 0x0001800000057ab9 */ /* 0x000fe20000000800 */
[----:B------:R-:W-:Y:S02]  /*0b90*/  ULOP3.LUT UR16, URZ, UR11, URZ, 0x33, !UPT ;  /* 0x0000000b3f107292 */ /* 0x000fe4000f8e333f */
[----:B------:R-:W-:Y:S02]  /*0ba0*/  USHF.R.U32.HI UR11, URZ, UR21, UR10 ;  /* 0x000000153f0b7299 */ /* 0x000fe4000801160a */
[----:B------:R-:W-:Y:S02]  /*0bb0*/  UIADD3 UR18, UR5, -0x1, URZ ;  /* 0xffffffff05127890 */ /* 0x000fe4000fffe03f */
[----:B------:R-:W-:Y:S02]  /*0bc0*/  UIADD3 UR20, -UR14, URZ, URZ ;  /* 0x0000003f0e147290 */ /* 0x000fe4000fffe13f */
[----:B------:R-:W-:Y:S01]  /*0bd0*/  UIMAD UR4, UR13, UR12, UR4 ;  /* 0x0000000c0d0472a4 */ /* 0x000fe2000f8e0204 */
[----:B------:R-:W-:Y:S01]  /*0be0*/  ULDC UR25, c[0x0][0x148] ;  /* 0x0000520000197ab9 */ /* 0x000fe20000000800 */
[----:B------:R-:W-:Y:S01]  /*0bf0*/  ULDC UR21, c[0x0][0x648] ;  /* 0x0001920000157ab9 */ /* 0x000fe20000000800 */
[----:B------:R-:W-:Y:S01]  /*0c00*/  ULDC UR22, c[0x0][0x638] ;  /* 0x00018e0000167ab9 */ /* 0x000fe20000000800 */
[----:B------:R-:W-:Y:S01]  /*0c10*/  UMOV UR10, UR24 ;  /* 0x00000018000a7c82 */ /* 0x000fe20008000000 */
[----:B------:R-:W-:Y:S07]  /*0c20*/  @!P0 BRA `(.L_x_6) ;  /* 0x0000000000308947 */ /* 0x000fee0003800000 */
[----:B------:R-:W-:Y:S02]  /*0c30*/  ULDC UR14, c[0x0][0x64c] ;  /* 0x00019300000e7ab9 */ /* 0x000fe40000000800 */
        /* <DEDUP_REMOVED lines=8> */
[----:B------:R-:W-:-:S07]  /*0cc0*/  UIMAD.WIDE.U32.X UR8, UR17, UR9, UR14, UP0 ;  /* 0x00000009110872a5 */ /* 0x000fce00080e040e */
[----:B------:R-:W-:Y:S01]  /*0cd0*/  UMOV UR10, UR8 ;  /* 0x00000008000a7c82 */ /* 0x000fe20008000000 */
[----:B------:R-:W-:-:S05]  /*0ce0*/  UMOV UR11, UR9 ;  /* 0x00000009000b7c82 */ /* 0x000fca0008000000 */
.L_x_6:
[----:B------:R-:W-:Y:S01]  /*0cf0*/  UISETP.NE.AND UP0, UPT, UR45, URZ, UPT ;  /* 0x0000003f2d00728c */ /* 0x000fe2000bf05270 */
[----:B------:R-:W-:Y:S01]  /*0d00*/  IMAD.MOV.U32 R0, RZ, RZ, 0x1 ;  /* 0x00000001ff007424 */ /* 0x000fe200078e00ff */
[----:B------:R-:W-:Y:S02]  /*0d10*/  USHF.R.U64 UR8, UR10, UR21, UR11 ;  /* 0x000000150a087299 */ /* 0x000fe4000800120b */
[----:B------:R-:W-:Y:S02]  /*0d20*/  ULOP3.LUT UR16, UR23, UR16, URZ, 0xc0, !UPT ;  /* 0x0000001017107292 */ /* 0x000fe4000f8ec03f */
[----:B------:R-:W-:Y:S02]  /*0d30*/  ULOP3.LUT UR18, UR19, UR18, URZ, 0xc0, !UPT ;  /* 0x0000001213127292 */ /* 0x000fe4000f8ec03f */
[----:B------:R-:W-:-:S03]  /*0d40*/  UIMAD UR16, UR6, UR8, UR16 ;  /* 0x00000008061072a4 */ /* 0x000fc6000f8e0210 */
[----:B------:R-:W-:Y:S02]  /*0d50*/  @UP0 UIMAD UR4, UR25, UR20, UR7 ;  /* 0x00000014190402a4 */ /* 0x000fe4000f8e0207 */
[----:B------:R-:W-:-:S04]  /*0d60*/  UIADD3 UR7, -UR8, URZ, URZ ;  /* 0x0000003f08077290 */ /* 0x000fc8000fffe13f */
[----:B------:R-:W-:-:S03]  /*0d70*/  UIMAD UR6, UR7, UR22, UR24 ;  /* 0x00000016070672a4 */ /* 0x000fc6000f8e0218 */
[----:B------:R-:W-:Y:S01]  /*0d80*/  ULDC UR7, c[0x0][0x610] ;  /* 0x0001840000077ab9 */ /* 0x000fe20000000800 */
[----:B------:R-:W-:Y:S02]  /*0d90*/  UIMAD UR6, UR6, UR5, UR18 ;  /* 0x00000005060672a4 */ /* 0x000fe4000f8e0212 */
[----:B------:R-:W-:-:S04]  /*0da0*/  UIMAD UR4, UR16, UR7, UR4 ;  /* 0x00000007100472a4 */ /* 0x000fc8000f8e0204 */
[----:B------:R-:W-:Y:S02]  /*0db0*/  USEL UR42, UR6, UR4, !UP0 ;  /* 0x00000004062a7287 */ /* 0x000fe4000c000000 */
[----:B------:R-:W-:-:S12]  /*0dc0*/  USEL UR41, UR4, UR6, !UP0 ;  /* 0x0000000604297287 */ /* 0x000fd8000c000000 */
.L_x_4:
[----:B------:R-:W-:-:S08]  /*0dd0*/  NOP ;  /* 0x0000000000007918 */ /* 0x000fd00000000000 */
[----:B------:R-:W0:Y:S02]  /*0de0*/  USETMAXREG.TRY_ALLOC.CTAPOOL UP0, 0xf0 ;  /* 0x000000f0000079c8 */ /* 0x000e240008000600 */
[----:B0-----:R-:W-:-:S13]  /*0df0*/  PLOP3.LUT P0, PT, PT, PT, UP0, 0x80, 0x0 ;  /* 0x000000000000781c */ /* 0x001fda0003f0f008 */
[----:B------:R-:W-:Y:S05]  /*0e00*/  @!P0 BRA `(.L_x_4) ;  /* 0xfffffffc00f08947 */ /* 0x000fea000383ffff */
[----:B------:R-:W-:Y:S01]  /*0e10*/  ULDC.64 UR4, c[0x0][0x598] ;  /* 0x0001660000047ab9 */ /* 0x000fe20000000a00 */
[----:B------:R-:W-:Y:S01]  /*0e20*/  ULDC.64 UR36, c[0x0][0x208] ;  /* 0x0000820000247ab9 */ /* 0x000fe20000000a00 */
[----:B------:R-:W-:-:S04]  /*0e30*/  ISETP.NE.U32.AND P0, PT, RZ, UR4, PT ;  /* 0x00000004ff007c0c */ /* 0x000fc8000bf05070 */
[----:B------:R-:W-:-:S13]  /*0e40*/  ISETP.NE.AND.EX P0, PT, RZ, UR5, PT, P0 ;  /* 0x00000005ff007c0c */ /* 0x000fda000bf05300 */
[----:B------:R-:W-:Y:S05]  /*0e50*/  @!P0 BRA `(.L_x_7) ;  /* 0x00000000001c8947 */ /* 0x000fea0003800000 */
[----:B------:R-:W0:Y:S02]  /*0e60*/  LDC.64 R2, c[0x0][0x598] ;  /* 0x00016600ff027b82 */ /* 0x000e240000000a00 */
[----:B0-----:R-:W2:Y:S02]  /*0e70*/  LDG.E.64 R2, desc[UR36][R2.64] ;  /* 0x0000002402027981 */ /* 0x001ea4000c1e1b00 */
[----:B--2---:R-:W-:-:S04]  /*0e80*/  ISETP.NE.U32.AND P0, PT, R2, RZ, PT ;  /* 0x000000ff0200720c */ /* 0x004fc80003f05070 */
[----:B------:R-:W-:-:S13]  /*0e90*/  ISETP.NE.AND.EX P0, PT, R3, RZ, PT, P0 ;  /* 0x000000ff0300720c */ /* 0x000fda0003f05300 */
[----:B------:R-:W-:Y:S05]  /*0ea0*/  @!P0 BRA `(.L_x_7) ;  /* 0x0000000000088947 */ /* 0x000fea0003800000 */
[----:B------:R0:W5:Y:S01]  /*0eb0*/  LD.E R2, desc[UR36][R2.64] ;  /* 0x0000002402027980 */ /* 0x000162000c101900 */
[----:B------:R-:W-:Y:S05]  /*0ec0*/  BRA `(.L_x_8) ;  /* 0x0000000000247947 */ /* 0x000fea0003800000 */
.L_x_7:
[----:B------:R-:W-:Y:S02]  /*0ed0*/  ULDC.64 UR4, c[0x0][0x588] ;  /* 0x0001620000047ab9 */ /* 0x000fe40000000a00 */
[----:B------:R-:W-:-:S04]  /*0ee0*/  ISETP.NE.U32.AND P0, PT, RZ, UR4, PT ;  /* 0x00000004ff007c0c */ /* 0x000fc8000bf05070 */
[----:B------:R-:W-:-:S13]  /*0ef0*/  ISETP.NE.AND.EX P0, PT, RZ, UR5, PT, P0 ;  /* 0x00000005ff007c0c */ /* 0x000fda000bf05300 */
[----:B------:R-:W-:Y:S05]  /*0f00*/  @!P0 BRA `(.L_x_9) ;  /* 0x00000000000c8947 */ /* 0x000fea0003800000 */
[----:B------:R-:W0:Y:S02]  /*0f10*/  LDC.64 R2, c[0x0][0x588] ;  /* 0x00016200ff027b82 */ /* 0x000e240000000a00 */
[----:B0-----:R1:W5:Y:S01]  /*0f20*/  LDG.E R2, desc[UR36][R2.64] ;  /* 0x0000002402027981 */ /* 0x001362000c1e1900 */
[----:B------:R-:W-:Y:S05]  /*0f30*/  BRA `(.L_x_8) ;  /* 0x0000000000087947 */ /* 0x000fea0003800000 */
.L_x_9:
[----:B------:R-:W-:Y:S02]  /*0f40*/  ULDC UR4, c[0x0][0x580] ;  /* 0x0001600000047ab9 */ /* 0x000fe40000000800 */
[----:B------:R-:W-:-:S07]  /*0f50*/  IMAD.U32 R2, RZ, RZ, UR4 ;  /* 0x00000004ff027e24 */ /* 0x000fce000f8e00ff */
.L_x_8:
[----:B------:R-:W-:Y:S02]  /*0f60*/  ULDC.64 UR4, c[0x0][0x5a0] ;  /* 0x0001680000047ab9 */ /* 0x000fe40000000a00 */
[----:B------:R-:W-:-:S04]  /*0f70*/  ISETP.NE.U32.AND P0, PT, RZ, UR4, PT ;  /* 0x00000004ff007c0c */ /* 0x000fc8000bf05070 */
[----:B------:R-:W-:-:S13]  /*0f80*/  ISETP.NE.AND.EX P0, PT, RZ, UR5, PT, P0 ;  /* 0x00000005ff007c0c */ /* 0x000fda000bf05300 */
[----:B------:R-:W-:Y:S05]  /*0f90*/  @!P0 BRA `(.L_x_10) ;  /* 0x00000000001c8947 */ /* 0x000fea0003800000 */
[----:B------:R-:W2:Y:S02]  /*0fa0*/  LDC.64 R4, c[0x0][0x5a0] ;  /* 0x00016800ff047b82 */ /* 0x000ea40000000a00 */
[----:B--2---:R-:W2:Y:S02]  /*0fb0*/  LDG.E.64 R4, desc[UR36][R4.64] ;  /* 0x0000002404047981 */ /* 0x004ea4000c1e1b00 */
[----:B--2---:R-:W-:-:S04]  /*0fc0*/  ISETP.NE.U32.AND P0, PT, R4, RZ, PT ;  /* 0x000000ff0400720c */ /* 0x004fc80003f05070 */
[----:B------:R-:W-:-:S13]  /*0fd0*/  ISETP.NE.AND.EX P0, PT, R5, RZ, PT, P0 ;  /* 0x000000ff0500720c */ /* 0x000fda0003f05300 */
[----:B------:R-:W-:Y:S05]  /*0fe0*/  @!P0 BRA `(.L_x_10) ;  /* 0x0000000000088947 */ /* 0x000fea0003800000 */
[----:B------:R2:W5:Y:S01]  /*0ff0*/  LD.E R16, desc[UR36][R4.64] ;  /* 0x0000002404107980 */ /* 0x000562000c101900 */
[----:B------:R-:W-:Y:S05]  /*1000*/  BRA `(.L_x_11) ;  /* 0x0000000000247947 */ /* 0x000fea0003800000 */
.L_x_10:
[----:B------:R-:W-:Y:S02]  /*1010*/  ULDC.64 UR4, c[0x0][0x590] ;  /* 0x0001640000047ab9 */ /* 0x000fe40000000a00 */
[----:B------:R-:W-:-:S04]  /*1020*/  ISETP.NE.U32.AND P0, PT, RZ, UR4, PT ;  /* 0x00000004ff007c0c */ /* 0x000fc8000bf05070 */
[----:B------:R-:W-:-:S13]  /*1030*/  ISETP.NE.AND.EX P0, PT, RZ, UR5, PT, P0 ;  /* 0x00000005ff007c0c */ /* 0x000fda000bf05300 */
[----:B------:R-:W-:Y:S05]  /*1040*/  @!P0 BRA `(.L_x_12) ;  /* 0x00000000000c8947 */ /* 0x000fea0003800000 */
[----:B------:R-:W2:Y:S02]  /*1050*/  LDC.64 R16, c[0x0][0x590] ;  /* 0x00016400ff107b82 */ /* 0x000ea40000000a00 */
[----:B--2---:R3:W5:Y:S01]  /*1060*/  LDG.E R16, desc[UR36][R16.64] ;  /* 0x0000002410107981 */ /* 0x004762000c1e1900 */
[----:B------:R-:W-:Y:S05]  /*1070*/  BRA `(.L_x_11) ;  /* 0x0000000000087947 */ /* 0x000fea0003800000 */
.L_x_12:
[----:B------:R-:W-:Y:S02]  /*1080*/  ULDC UR4, c[0x0][0x584] ;  /* 0x0001610000047ab9 */ /* 0x000fe40000000800 */
[----:B------:R-:W-:-:S07]  /*1090*/  IMAD.U32 R16, RZ, RZ, UR4 ;  /* 0x00000004ff107e24 */ /* 0x000fce000f8e00ff */
.L_x_11:
[----:B------:R-:W-:-:S13]  /*10a0*/  LOP3.LUT P0, RZ, R0, 0xff, RZ, 0xc0, !PT ;  /* 0x000000ff00ff7812 */ /* 0x000fda000780c0ff */
[----:B------:R-:W-:Y:S05]  /*10b0*/  @!P0 EXIT ;  /* 0x000000000000894d */ /* 0x000fea0003800000 */
[----:B------:R-:W-:Y:S01]  /*10c0*/  ULDC UR4, c[0x0][0x28c] ;  /* 0x0000a30000047ab9 */ /* 0x000fe20000000800 */
[----:B------:R-:W-:Y:S01]  /*10d0*/  UMOV UR38, URZ ;  /* 0x0000003f00267c82 */ /* 0x000fe20008000000 */
[----:B------:R-:W-:Y:S01]  /*10e0*/  UIADD3 UR4, UR4, 0x3f, URZ ;  /* 0x0000003f04047890 */ /* 0x000fe2000fffe03f */
[----:B------:R-:W-:-:S03]  /*10f0*/  UMOV UR39, URZ ;  /* 0x0000003f00277c82 */ /* 0x000fc60008000000 */
[----:B------:R-:W-:-:S04]  /*1100*/  USHF.R.S32.HI UR5, URZ, 0x1f, UR4 ;  /* 0x0000001f3f057899 */ /* 0x000fc80008011404 */
[----:B------:R-:W-:-:S04]  /*1110*/  ULEA.HI UR5, UR5, UR4, URZ, 0x6 ;  /* 0x0000000405057291 */ /* 0x000fc8000f8f303f */
[----:B------:R-:W-:-:S12]  /*1120*/  USHF.R.S32.HI UR44, URZ, 0x6, UR5 ;  /* 0x000000063f2c7899 */ /* 0x000fd80008011405 */
.L_x_540:
[----:B------:R-:W4:Y:S01]  /*1130*/  S2R R0, SR_TID.X ;  /* 0x0000000000007919 */ /* 0x000f220000002100 */
[----:B------:R-:W0:Y:S01]  /*1140*/  S2UR UR6, SR_CgaCtaId ;  /* 0x00000000000679c3 */ /* 0x000e220000008800 */
[----:B------:R-:W-:Y:S02]  /*1150*/  UMOV UR46, 0x400 ;  /* 0x00000400002e7882 */ /* 0x000fe40000000000 */
[----:B0-----:R-:W-:Y:S01]  /*1160*/  ULEA UR46, UR6, UR46, 0x18 ;  /* 0x0000002e062e7291 */ /* 0x001fe2000f8ec03f */
[----:B----4-:R-:W-:-:S04]  /*1170*/  LOP3.LUT R0, R0, 0x80, RZ, 0xc0, !PT ;  /* 0x0000008000007812 */ /* 0x010fc800078ec0ff */
[----:B------:R-:W-:-:S06]  /*1180*/  SHF.R.U32.HI R0, RZ, 0x7, R0 ;  /* 0x00000007ff007819 */ /* 0x000fcc0000011600 */
[----:B------:R-:W0:Y:S02]  /*1190*/  SHFL.IDX PT, R0, R0, RZ, 0x1f ;  /* 0x00001fff00007589 */ /* 0x000e2400000e0000 */
[----:B0-----:R-:W-:-:S13]  /*11a0*/  R2UR UR4, R0 ;  /* 0x00000000000472ca */ /* 0x001fda00000e0000 */
[----:B------:R-:W-:-:S04]  /*11b0*/  ULEA.HI UR5, UR4, UR4, URZ, 0x1 ;  /* 0x0000000404057291 */ /* 0x000fc8000f8f083f */
[----:B------:R-:W-:-:S04]  /*11c0*/  ULOP3.LUT UR5, UR5, 0x7fffe, URZ, 0xc0, !UPT ;  /* 0x0007fffe05057892 */ /* 0x000fc8000f8ec03f */
[----:B------:R-:W-:-:S03]  /*11d0*/  UIADD3 UR5, UR4, -UR5, URZ ;  /* 0x8000000504057290 */ /* 0x000fc6000fffe03f */
[----:B------:R-:W-:Y:S01]  /*11e0*/  ULDC UR4, c[0x0][0x28c] ;  /* 0x0000a30000047ab9 */ /* 0x000fe20000000800 */
[----:B------:R-:W-:Y:S01]  /*11f0*/  ULEA UR5, UR5, UR46, 0xd ;  /* 0x0000002e05057291 */ /* 0x000fe2000f8e683f */
[----:B------:R-:W-:-:S03]  /*1200*/  ISETP.LT.AND P0, PT, RZ, UR4, PT ;  /* 0x00000004ff007c0c */ /* 0x000fc6000bf01270 */
[----:B------:R-:W-:-:S04]  /*1210*/  UIADD3 UR5, UR5, 0x100, URZ ;  /* 0x0000010005057890 */ /* 0x000fc8000fffe03f */
[----:B------:R-:W-:-:S04]  /*1220*/  USHF.R.U32.HI UR5, URZ, 0x4, UR5 ;  /* 0x000000043f057899 */ /* 0x000fc80008011605 */
[----:B------:R-:W-:Y:S02]  /*1230*/  ULOP3.LUT UR47, UR5, 0x3fff, URZ, 0xc0, !UPT ;  /* 0x00003fff052f7892 */ /* 0x000fe4000f8ec03f */
[----:B-1-3--:R-:W-:Y:S10]  /*1240*/  @P0 BRA `(.L_x_13) ;  /* 0x0000000000400947 */ /* 0x00aff40003800000 */
[----:B------:R-:W-:Y:S01]  /*1250*/  MOV R0, 0x0 ;  /* 0x0000000000007802 */ /* 0x000fe20000000f00 */
[----:B------:R-:W-:Y:S01]  /*1260*/  ULDC.64 UR4, c[0x4][0x68] ;  /* 0x01001a0000047ab9 */ /* 0x000fe20000000a00 */
[----:B------:R-:W-:Y:S01]  /*1270*/  ULDC.64 UR6, c[0x4][0x8] ;  /* 0x0100020000067ab9 */ /* 0x000fe20000000a00 */
[----:B--2---:R-:W-:Y:S01]  /*1280*/  MOV R4, UR4 ;  /* 0x0000000400047c02 */ /* 0x004fe20008000f00 */
[----:B------:R0:W2:Y:S01]  /*1290*/  LDC.64 R14, c[0x4][R0] ;  /* 0x01000000000e7b82 */ /* 0x0000a20000000a00 */
[----:B------:R-:W-:Y:S01]  /*12a0*/  IMAD.U32 R5, RZ, RZ, UR5 ;  /* 0x00000005ff057e24 */ /* 0x000fe2000f8e00ff */
[----:B------:R-:W-:Y:S01]  /*12b0*/  ULDC.64 UR4, c[0x4][0x70] ;  /* 0x01001c0000047ab9 */ /* 0x000fe20000000a00 */
[----:B------:R-:W-:Y:S01]  /*12c0*/  IMAD.U32 R10, RZ, RZ, UR6 ;  /* 0x00000006ff0a7e24 */ /* 0x000fe2000f8e00ff */
[----:B------:R-:W-:Y:S01]  /*12d0*/  MOV R11, UR7 ;  /* 0x00000007000b7c02 */ /* 0x000fe20008000f00 */
[----:B------:R-:W-:Y:S02]  /*12e0*/  IMAD.U32 R6, RZ, RZ, UR4 ;  /* 0x00000004ff067e24 */ /* 0x000fe4000f8e00ff */
[----:B------:R-:W-:-:S02]  /*12f0*/  IMAD.U32 R7, RZ, RZ, UR5 ;  /* 0x00000005ff077e24 */ /* 0x000fc4000f8e00ff */
[----:B------:R-:W-:Y:S02]  /*1300*/  IMAD.MOV.U32 R8, RZ, RZ, 0x1e1 ;  /* 0x000001e1ff087424 */ /* 0x000fe400078e00ff */
[----:B------:R-:W-:Y:S02]  /*1310*/  IMAD.MOV.U32 R12, RZ, RZ, 0x1 ;  /* 0x00000001ff0c7424 */ /* 0x000fe400078e00ff */
[----:B0-----:R-:W-:-:S07]  /*1320*/  IMAD.MOV.U32 R13, RZ, RZ, RZ ;  /* 0x000000ffff0d7224 */ /* 0x001fce00078e00ff */
[----:B------:R-:W-:-:S07]  /*1330*/  LEPC R20, `(.L_x_13) ;  /* 0x000000001014794e */ /* 0x000fce0000000000 */
[----:B-123-5:R-:W-:Y:S05]  /*1340*/  CALL.ABS.NOINC R14 ;  /* 0x000000000e007343 */ /* 0x02efea0003c00000 */
.L_x_13:
[----:B------:R-:W-:-:S06]  /*1350*/  ULOP3.LUT UR4, UR40, 0x1, URZ, 0xfc, !UPT ;  /* 0x0000000128047892 */ /* 0x000fcc000f8efc3f */
[----:B------:R-:W-:-:S05]  /*1360*/  IMAD.U32 R0, RZ, RZ, UR4 ;  /* 0x00000004ff007e24 */ /* 0x000fca000f8e00ff */
[----:B------:R-:W-:-:S13]  /*1370*/  ISETP.NE.AND P0, PT, R0, 0x3, PT ;  /* 0x000000030000780c */ /* 0x000fda0003f05270 */
[----:B------:R-:W-:Y:S05]  /*1380*/  @!P0 BRA `(.L_x_14) ;  /* 0x0000000000048947 */ /* 0x000fea0003800000 */
[----:B------:R-:W-:Y:S01]  /*1390*/  BPT.TRAP 0x1 ;  /* 0x000000040000795c */ /* 0x000fe20000300000 */
.L_x_14:
[----:B------:R-:W-:Y:S01]  /*13a0*/  IMAD.U32 R0, RZ, RZ, UR38 ;  /* 0x00000026ff007e24 */ /* 0x000fe2000f8e00ff */
[----:B-1----:R-:W-:-:S04]  /*13b0*/  MOV R3, UR39 ;  /* 0x0000002700037c02 */ /* 0x002fc80008000f00 */
[----:B------:R-:W-:Y:S02]  /*13c0*/  LEA R3, R3, UR46, 0x3 ;  /* 0x0000002e03037c11 */ /* 0x000fe4000f8e18ff */
[----:B------:R-:W-:-:S04]  /*13d0*/  SHF.L.U32 R0, R0, 0x1f, RZ ;  /* 0x0000001f00007819 */ /* 0x000fc800000006ff */
[----:B------:R0:W1:Y:S01]  /*13e0*/  SYNCS.PHASECHK.TRANS64.TRYWAIT P1, [R3+URZ], R0 ;  /* 0x00000000030075a7 */ /* 0x000062000802017f */
[----:B------:R-:W-:Y:S05]  /*13f0*/  @!P0 BRA `(.L_x_15) ;  /* 0x0000000000048947 */ /* 0x000fea0003800000 */
[----:B------:R-:W-:Y:S01]  /*1400*/  BPT.TRAP 0x1 ;  /* 0x000000040000795c */ /* 0x000fe20000300000 */
.L_x_15:
[----:B-1----:R-:W-:Y:S05]  /*1410*/  @P1 BRA `(.L_x_16) ;  /* 0x0000000000081947 */ /* 0x002fea0003800000 */
[----:B------:R-:W1:Y:S02]  /*1420*/  SYNCS.PHASECHK.TRANS64.TRYWAIT P1, [R3+URZ], R0 ;  /* 0x00000000030075a7 */ /* 0x000e64000802017f */
[----:B-1----:R-:W-:Y:S05]  /*1430*/  @!P1 BRA `(.L_x_17) ;  /* 0x000001a000e09947 */ /* 0x002fea0003800000 */
.L_x_16:
[----:B------:R-:W-:-:S04]  /*1440*/  UISETP.LT.AND UP0, UPT, UR44, 0x1, UPT ;  /* 0x000000012c00788c */ /* 0x000fc8000bf01270 */
[----:B------:R-:W-:-:S04]  /*1450*/  USEL UR4, UR44, 0x1, UP0 ;  /* 0x000000012c047887 */ /* 0x000fc80008000000 */
[----:B------:R-:W-:-:S06]  /*1460*/  UIADD3 UR4, UR44, -UR4, URZ ;  /* 0x800000042c047290 */ /* 0x000fcc000fffe03f */
[----:B01----:R-:W-:Y:S02]  /*1470*/  IMAD.U32 R0, RZ, RZ, UR4 ;  /* 0x00000004ff007e24 */ /* 0x003fe4000f8e00ff */
[----:B------:R-:W-:Y:S01]  /*1480*/  IMAD.U32 R3, RZ, RZ, UR4 ;  /* 0x00000004ff037e24 */ /* 0x000fe2000f8e00ff */
[----:B------:R-:W-:Y:S05]  /*1490*/  WARPSYNC.ALL ;  /* 0x0000000000007948 */ /* 0x000fea0003800000 */
[----:B------:R-:W-:Y:S01]  /*14a0*/  ISETP.GE.AND P1, PT, R0, 0x1, PT ;  /* 0x000000010000780c */ /* 0x000fe20003f26270 */
[----:B------:R-:W-:Y:S01]  /*14b0*/  UIADD3 UR46, UR46, 0x28100, URZ ;  /* 0x000281002e2e7890 */ /* 0x000fe2000fffe03f */
[----:B------:R-:W-:Y:S01]  /*14c0*/  WARPGROUP.ARRIVE ;  /* 0x00000000000079c5 */ /* 0x000fe20000000000 */
[----:B------:R-:W-:Y:S01]  /*14d0*/  ULOP3.LUT UR4, UR47, 0x10000, URZ, 0xfc, !UPT ;  /* 0x000100002f047892 */ /* 0x000fe2000f8efc3f */
[----:B-----5:R0:W-:Y:S01]  /*14e0*/  STL [R1+0x2c4], R16 ;  /* 0x0002c41001007387 */ /* 0x0201e20000100800 */
[----:B------:R-:W-:-:S02]  /*14f0*/  USHF.R.U32.HI UR46, URZ, 0x4, UR46 ;  /* 0x000000043f2e7899 */ /* 0x000fc4000801162e */
[----:B------:R-:W-:Y:S01]  /*1500*/  ULEA UR6, UR39, UR4, 0xb ;  /* 0x0000000427067291 */ /* 0x000fe2000f8e583f */
[----:B------:R1:W-:Y:S01]  /*1510*/  STL [R1+0x2c0], R3 ;  /* 0x0002c00301007387 */ /* 0x0003e20000100800 */
[----:B------:R-:W-:Y:S01]  /*1520*/  ULOP3.LUT UR5, UR46, 0x3fff, URZ, 0xc0, !UPT ;  /* 0x00003fff2e057892 */ /* 0x000fe2000f8ec03f */
[----:B------:R-:W-:Y:S01]  /*1530*/  UMOV UR9, 0x40000040 ;  /* 0x4000004000097882 */ /* 0x000fe20000000000 */
[----:B------:R-:W-:Y:S02]  /*1540*/  UMOV UR11, 0x40000040 ;  /* 0x40000040000b7882 */ /* 0x000fe40000000000 */
[----:B------:R-:W-:Y:S01]  /*1550*/  ULOP3.LUT UR5, UR5, 0x10000, URZ, 0xfc, !UPT ;  /* 0x0001000005057892 */ /* 0x000fe2000f8efc3f */
[----:B------:R4:W-:Y:S01]  /*1560*/  STL [R1+0x2bc], R2 ;  /* 0x0002bc0201007387 */ /* 0x0009e20000100800 */
[----:B------:R-:W-:Y:S02]  /*1570*/  UMOV UR8, UR6 ;  /* 0x0000000600087c82 */ /* 0x000fe40008000000 */
[----:B------:R-:W-:-:S07]  /*1580*/  ULEA UR7, UR39, UR5, 0xb ;  /* 0x0000000527077291 */ /* 0x000fce000f8e583f */
[----:B------:R-:W-:Y:S02]  /*1590*/  UMOV UR10, UR7 ;  /* 0x00000007000a7c82 */ /* 0x000fe40008000000 */
[----:B------:R-:W-:Y:S01]  /*15a0*/  HGMMA.64x256x16.F32.BF16 R24, gdesc[UR8], RZ, !UPT, gsb0 ;  /* 0x03e00000081879f0 */ /* 0x000fe2000c0018ff */
[----:B------:R-:W-:Y:S01]  /*15b0*/  UIADD3 UR8, UR6, 0x400, URZ ;  /* 0x0000040006087890 */ /* 0x000fe2000fffe03f */
[----:B------:R-:W-:Y:S01]  /*15c0*/  UMOV UR9, 0x40000040 ;  /* 0x4000004000097882 */ /* 0x000fe20000000000 */
[----:B------:R-:W-:Y:S02]  /*15d0*/  WARPGROUP.DEPBAR.LE gsb0, 0x0 ;  /* 0x00008000000079c5 */ /* 0x000fe40000010000 */
[----:B------:R-:W-:Y:S01]  /*15e0*/  STL.64 [R1], R24 ;  /* 0x0000001801007387 */ /* 0x000fe20000100a00 */
[----:B------:R-:W-:Y:S01]  /*15f0*/  IMAD.MOV.U32 R235, RZ, RZ, R46 ;  /* 0x000000ffffeb7224 */ /* 0x000fe200078e002e */
[----:B------:R-:W-:Y:S01]  /*1600*/  MOV R234, R47 ;  /* 0x0000002f00ea7202 */ /* 0x000fe20000000f00 */
[----:B------:R-:W-:Y:S01]  /*1610*/  IMAD.MOV.U32 R233, RZ, RZ, R48 ;  /* 0x000000ffffe97224 */ /* 0x000fe200078e0030 */
[----:B------:R-:W-:Y:S01]  /*1620*/  STL.64 [R1+0x8], R26 ;  /* 0x0000081a01007387 */ /* 0x000fe20000100a00 */
        /* <DEDUP_REMOVED lines=55> */
[----:B--2---:R-:W-:Y:S01]  /*19a0*/  MOV R5, R147 ;  /* 0x0000009300057202 */ /* 0x004fe20000000f00 */
[----:B------:R-:W-:Y:S01]  /*19b0*/  IMAD.MOV.U32 R168, RZ, RZ, R84 ;  /* 0x000000ffffa87224 */ /* 0x000fe200078e0054 */
[----:B------:R2:W-:Y:S01]  /*19c0*/  STL.64 [R1+0x50], R44 ;  /* 0x0000502c01007387 */ /* 0x0005e20000100a00 */
[----:B------:R-:W-:-:S02]  /*19d0*/  IMAD.MOV.U32 R169, RZ, RZ, R85 ;  /* 0x000000ffffa97224 */ /* 0x000fc400078e0055 */
[----:B------:R-:W-:Y:S01]  /*19e0*/  IMAD.MOV.U32 R170, RZ, RZ, R86 ;  /* 0x000000ffffaa7224 */ /* 0x000fe200078e0056 */
[----:B------:R-:W-:Y:S01]  /*19f0*/  STL [R1+0x578], R160 ;  /* 0x000578a001007387 */ /* 0x000fe20000100800 */
[----:B------:R-:W-:Y:S02]  /*1a00*/  IMAD.MOV.U32 R172, RZ, RZ, R88 ;  /* 0x000000ffffac7224 */ /* 0x000fe400078e0058 */
[----:B------:R-:W-:Y:S02]  /*1a10*/  IMAD.MOV.U32 R173, RZ, RZ, R89 ;  /* 0x000000ffffad7224 */ /* 0x000fe400078e0059 */
[----:B------:R-:W-:Y:S02]  /*1a20*/  IMAD.MOV.U32 R174, RZ, RZ, R90 ;  /* 0x000000ffffae7224 */ /* 0x000fe400078e005a */
[----:B------:R-:W-:Y:S02]  /*1a30*/  IMAD.MOV.U32 R175, RZ, RZ, R91 ;  /* 0x000000ffffaf7224 */ /* 0x000fe400078e005b */
[----:B------:R-:W-:-:S02]  /*1a40*/  IMAD.MOV.U32 R177, RZ, RZ, R93 ;  /* 0x000000ffffb17224 */ /* 0x000fc400078e005d */
[----:B------:R-:W-:Y:S02]  /*1a50*/  IMAD.MOV.U32 R178, RZ, RZ, R94 ;  /* 0x000000ffffb27224 */ /* 0x000fe400078e005e */
        /* <DEDUP_REMOVED lines=32> */
[----:B---3--:R-:W-:Y:S02]  /*1c60*/  IMAD.MOV.U32 R17, RZ, RZ, R135 ;  /* 0x000000ffff117224 */ /* 0x008fe400078e0087 */
[----:B0-----:R-:W-:Y:S02]  /*1c70*/  IMAD.MOV.U32 R16, RZ, RZ, R136 ;  /* 0x000000ffff107224 */ /* 0x001fe400078e0088 */
        /* <DEDUP_REMOVED lines=9> */
[----:B-1----:R-:W-:Y:S02]  /*1d10*/  IMAD.MOV.U32 R3, RZ, RZ, R149 ;  /* 0x000000ffff037224 */ /* 0x002fe400078e0095 */
[----:B----4-:R-:W-:Y:S02]  /*1d20*/  IMAD.MOV.U32 R2, RZ, RZ, R150 ;  /* 0x000000ffff027224 */ /* 0x010fe400078e0096 */
[----:B------:R-:W-:Y:S02]  /*1d30*/  IMAD.MOV.U32 R0, RZ, RZ, R151 ;  /* 0x000000ffff007224 */ /* 0x000fe400078e0097 */
[----:B--2---:R-:W-:-:S06]  /*1d40*/  WARPGROUP.ARRIVE ;  /* 0x00000000000079c5 */ /* 0x004fcc0000000000 */
[----:B------:R-:W-:Y:S03]  /*1d50*/  HGMMA.64x256x16.F32.BF16 R24, gdesc[UR8], RZ, !UPT, gsb0 ;  /* 0x03e00000081879f0 */ /* 0x000fe6000c0018ff */
[----:B------:R-:W-:Y:S02]  /*1d60*/  WARPGROUP.DEPBAR.LE gsb0, 0x0 ;  /* 0x00008000000079c5 */ /* 0x000fe40000010000 */
[----:B------:R-:W-:Y:S04]  /*1d70*/  STL.64 [R1+0x570], R150 ;  /* 0x0005709601007387 */ /* 0x000fe80000100a00 */
        /* <DEDUP_REMOVED lines=20> */
[----:B------:R0:W-:Y:S04]  /*1ec0*/  STL.64 [R1+0x4c8], R108 ;  /* 0x0004c86c01007387 */ /* 0x0001e80000100a00 */
[----:B0-----:R-:W2:Y:S04]  /*1ed0*/  LDL.LU R108, [R1] ;  /* 0x00000000016c7983 */ /* 0x001ea80000300800 */
[----:B------:R-:W2:Y:S04]  /*1ee0*/  LDL.LU R109, [R1+0x4] ;  /* 0x00000400016d7983 */ /* 0x000ea80000300800 */
        /* <DEDUP_REMOVED lines=19> */
[----:B------:R-:W2:Y:S01]  /*2020*/  LDL.LU R129, [R1+0x54] ;  /* 0x0000540001817983 */ /* 0x000ea20000300800 */
        /* <DEDUP_REMOVED lines=20> */
[----:B------:R-:W-:Y:S01]  /*2170*/  UIADD3 UR8, UR6, 0x2, URZ ;  /* 0x0000000206087890 */ /* 0x000fe2000fffe03f */
[----:B------:R-:W-:Y:S01]  /*2180*/  IMAD.MOV.U32 R143, RZ, RZ, R222 ;  /* 0x000000ffff8f7224 */ /* 0x000fe200078e00de */
[----:B------:R-:W-:Y:S01]  /*2190*/  UIADD3 UR10, UR7, 0x2, URZ ;  /* 0x00000002070a7890 */ /* 0x000fe2000fffe03f */
[----:B------:R-:W-:Y:S01]  /*21a0*/  IMAD.MOV.U32 R144, RZ, RZ, R221 ;  /* 0x000000ffff907224 */ /* 0x000fe200078e00dd */
[----:B------:R-:W-:Y:S01]  /*21b0*/  UMOV UR9, 0x40000040 ;  /* 0x4000004000097882 */ /* 0x000fe20000000000 */
[----:B------:R-:W-:Y:S01]  /*21c0*/  IMAD.MOV.U32 R146, RZ, RZ, R219 ;  /* 0x000000ffff927224 */ /* 0x000fe200078e00db */
[----:B------:R-:W-:Y:S01]  /*21d0*/  UMOV UR11, 0x40000040 ;  /* 0x40000040000b7882 */ /* 0x000fe20000000000 */
        /* <DEDUP_REMOVED lines=22> */
[----:B------:R-:W-:-:S06]  /*2340*/  IMAD.MOV.U32 R234, RZ, RZ, R2 ;  /* 0x000000ffffea7224 */ /* 0x000fcc00078e0002 */
[----:B--2---:R-:W-:-:S06]  /*2350*/  WARPGROUP.ARRIVE ;  /* 0x00000000000079c5 */ /* 0x004fcc0000000000 */
[----:B------:R-:W-:Y:S03]  /*2360*/  HGMMA.64x256x16.F32.BF16 R108, gdesc[UR8], R108, gsb0 ;  /* 0x03e00000086c79f0 */ /* 0x000fe6000800186c */
[----:B------:R-:W-:Y:S02]  /*2370*/  WARPGROUP.DEPBAR.LE gsb0, 0x0 ;  /* 0x00008000000079c5 */ /* 0x000fe40000010000 */
[----:B------:R-:W-:Y:S04]  /*2380*/  STL.64 [R1], R108 ;  /* 0x0000006c01007387 */ /* 0x000fe80000100a00 */
        /* <DEDUP_REMOVED lines=63> */
[----:B0-----:R-:W2:Y:S04]  /*2780*/  LDL.LU R160, [R1+0x578] ;  /* 0x0005780001a07983 */ /* 0x001ea80000300800 */
[----:B------:R-:W3:Y:S04]  /*2790*/  LDL.LU.64 R150, [R1+0x570] ;  /* 0x0005700001967983 */ /* 0x000ee80000300a00 */
        /* <DEDUP_REMOVED lines=20> */
[----:B------:R-:W3:Y:S01]  /*28e0*/  LDL.LU.64 R108, [R1+0x4c8] ;  /* 0x0004c800016c7983 */ /* 0x000ee20000300a00 */
[----:B------:R-:W-:Y:S01]  /*28f0*/  UIADD3 UR8, UR6, 0x402, URZ ;  /* 0x0000040206087890 */ /* 0x000fe2000fffe03f */
[----:B------:R-:W-:Y:S01]  /*2900*/  UMOV UR9, 0x40000040 ;  /* 0x4000004000097882 */ /* 0x000fe20000000000 */
[----:B---3--:R-:W-:-:S07]  /*2910*/  WARPGROUP.ARRIVE ;  /* 0x00000000000079c5 */ /* 0x008fce0000000000 */
[----:B------:R-:W-:Y:S03]  /*2920*/  HGMMA.64x256x16.F32.BF16 R24, gdesc[UR8], R24, gsb0 ;  /* 0x03e00000081879f0 */ /* 0x000fe60008001818 */
        /* <DEDUP_REMOVED lines=65> */
[----:B0-----:R-:W3:Y:S04]  /*2d40*/  LDL.LU.64 R24, [R1] ;  /* 0x0000000001187983 */ /* 0x001ee80000300a00 */
        /* <DEDUP_REMOVED lines=63> */
[----:B------:R-:W-:-:S02]  /*3140*/  UIADD3 UR8, UR6, 0x4, URZ ;  /* 0x0000000406087890 */ /* 0x000fc4000fffe03f */
[----:B------:R-:W-:Y:S01]  /*3150*/  UIADD3 UR10, UR7, 0x4, URZ ;  /* 0x00000004070a7890 */ /* 0x000fe2000fffe03f */
[----:B------:R-:W-:Y:S01]  /*3160*/  UMOV UR9, 0x40000040 ;  /* 0x4000004000097882 */ /* 0x000fe20000000000 */
[----:B------:R-:W-:Y:S01]  /*3170*/  UMOV UR11, 0x40000040 ;  /* 0x40000040000b7882 */ /* 0x000fe20000000000 */
[----:B---3--:R-:W-:-:S06]  /*3180*/  WARPGROUP.ARRIVE ;  /* 0x00000000000079c5 */ /* 0x008fcc0000000000 */
[----:B------:R-:W-:Y:S03]  /*3190*/  HGMMA.64x256x16.F32.BF16 R24, gdesc[UR8], R24, gsb0 ;  /* 0x03e00000081879f0 */ /* 0x000fe60008001818 */
[----:B------:R-:W-:Y:S02]  /*31a0*/  WARPGROUP.DEPBAR.LE gsb0, 0x0 ;  /* 0x00008000000079c5 */ /* 0x000fe40000010000 */
[----:B------:R-:W-:Y:S01]  /*31b0*/  STL.64 [R1], R24 ;  /* 0x0000001801007387 */ /* 0x000fe20000100a00 */
[----:B------:R-:W-:Y:S01]  /*31c0*/  MOV R4, R150 ;  /* 0x0000009600047202 */ /* 0x000fe20000000f00 */
[----:B------:R-:W-:Y:S01]  /*31d0*/  IMAD.MOV.U32 R0, RZ, RZ, R151 ;  /* 0x000000ffff007224 */ /* 0x000fe200078e0097 */
[----:B------:R-:W-:Y:S01]  /*31e0*/  MOV R9, R145 ;  /* 0x0000009100097202 */ /* 0x000fe20000000f00 */
        /* <DEDUP_REMOVED lines=36> */
[----:B------:R0:W-:Y:S01]  /*3430*/  STL.64 [R1+0x50], R44 ;  /* 0x0000502c01007387 */ /* 0x0001e20000100a00 */
[----:B------:R-:W-:Y:S01]  /*3440*/  IMAD.MOV.U32 R210, RZ, RZ, R126 ;  /* 0x000000ffffd27224 */ /* 0x000fe200078e007e */
[----:B------:R-:W-:Y:S01]  /*3450*/  MOV R179, R95 ;  /* 0x0000005f00b37202 */ /* 0x000fe20000000f00 */
[----:B------:R-:W-:Y:S01]  /*3460*/  IMAD.MOV.U32 R211, RZ, RZ, R127 ;  /* 0x000000ffffd37224 */ /* 0x000fe200078e007f */
[----:B------:R-:W3:Y:S01]  /*3470*/  LDL.LU.64 R150, [R1+0x4c0] ;  /* 0x0004c00001967983 */ /* 0x000ee20000300a00 */
        /* <DEDUP_REMOVED lines=36> */
[----:B------:R-:W-:-:S02]  /*36c0*/  IMAD.MOV.U32 R187, RZ, RZ, R103 ;  /* 0x000000ffffbb7224 */ /* 0x000fc400078e0067 */
[----:B------:R-:W-:Y:S01]  /*36d0*/  IMAD.MOV.U32 R185, RZ, RZ, R101 ;  /* 0x000000ffffb97224 */ /* 0x000fe200078e0065 */
[----:B------:R-:W3:Y:S01]  /*36e0*/  LDL.LU.64 R130, [R1+0x470] ;  /* 0x0004700001827983 */ /* 0x000ee20000300a00 */
[----:B------:R-:W-:Y:S02]  /*36f0*/  IMAD.MOV.U32 R182, RZ, RZ, R98 ;  /* 0x000000ffffb67224 */ /* 0x000fe400078e0062 */
[----:B------:R-:W-:Y:S01]  /*3700*/  IMAD.MOV.U32 R183, RZ, RZ, R99 ;  /* 0x000000ffffb77224 */ /* 0x000fe200078e0063 */
[----:B------:R-:W3:Y:S01]  /*3710*/  LDL.LU.64 R128, [R1+0x468] ;  /* 0x0004680001807983 */ /* 0x000ee20000300a00 */
[----:B------:R-:W-:Y:S02]  /*3720*/  IMAD.MOV.U32 R180, RZ, RZ, R96 ;  /* 0x000000ffffb47224 */ /* 0x000fe400078e0060 */
        /* <DEDUP_REMOVED lines=82> */
[----:B0-----:R-:W3:Y:S04]  /*3c50*/  LDL.LU.64 R44, [R1+0x318] ;  /* 0x00031800012c7983 */ /* 0x001ee80000300a00 */
        /* <DEDUP_REMOVED lines=11> */
[----:B------:R-:W-:-:S02]  /*3d10*/  UMOV UR9, 0x40000040 ;  /* 0x4000004000097882 */ /* 0x000fc40000000000 */
[----:B--2---:R-:W-:Y:S01]  /*3d20*/  STL [R1+0x2b8], R160 ;  /* 0x0002b8a001007387 */ /* 0x004fe20000100800 */
[----:B---3--:R-:W-:-:S06]  /*3d30*/  WARPGROUP.ARRIVE ;  /* 0x00000000000079c5 */ /* 0x008fcc0000000000 */
        /* <DEDUP_REMOVED lines=55> */
[----:B------:R-:W-:-:S02]  /*40b0*/  IMAD.MOV.U32 R139, RZ, RZ, R229 ;  /* 0x000000ffff8b7224 */ /* 0x000fc400078e00e5 */
[----:B------:R-:W-:Y:S02]  /*40c0*/  IMAD.MOV.U32 R140, RZ, RZ, R228 ;  /* 0x000000ffff8c7224 */ /* 0x000fe400078e00e4 */
[----:B------:R-:W-:Y:S02]  /*40d0*/  IMAD.MOV.U32 R141, RZ, RZ, R227 ;  /* 0x000000ffff8d7224 */ /* 0x000fe400078e00e3 */
[----:B------:R-:W-:Y:S01]  /*40e0*/  IMAD.MOV.U32 R142, RZ, RZ, R226 ;  /* 0x000000ffff8e7224 */ /* 0x000fe200078e00e2 */
[----:B------:R-:W-:Y:S01]  /*40f0*/  MOV R226, R12 ;  /* 0x0000000c00e27202 */ /* 0x000fe20000000f00 */
[----:B------:R-:W-:Y:S02]  /*4100*/  IMAD.MOV.U32 R144, RZ, RZ, R224 ;  /* 0x000000ffff907224 */ /* 0x000fe400078e00e0 */
[----:B------:R-:W-:Y:S02]  /*4110*/  IMAD.MOV.U32 R145, RZ, RZ, R223 ;  /* 0x000000ffff917224 */ /* 0x000fe400078e00df */
[----:B------:R-:W-:-:S02]  /*4120*/  IMAD.MOV.U32 R146, RZ, RZ, R222 ;  /* 0x000000ffff927224 */ /* 0x000fc400078e00de */
[----:B------:R-:W-:Y:S01]  /*4130*/  IMAD.MOV.U32 R147, RZ, RZ, R221 ;  /* 0x000000ffff937224 */ /* 0x000fe200078e00dd */
[----:B------:R-:W-:Y:S01]  /*4140*/  MOV R221, R18 ;  /* 0x0000001200dd7202 */ /* 0x000fe20000000f00 */
[----:B------:R-:W-:Y:S02]  /*4150*/  IMAD.MOV.U32 R149, RZ, RZ, R219 ;  /* 0x000000ffff957224 */ /* 0x000fe400078e00db */
[----:B------:R-:W-:Y:S02]  /*4160*/  IMAD.MOV.U32 R150, RZ, RZ, R218 ;  /* 0x000000ffff967224 */ /* 0x000fe400078e00da */
[----:B------:R-:W-:Y:S02]  /*4170*/  IMAD.MOV.U32 R151, RZ, RZ, R217 ;  /* 0x000000ffff977224 */ /* 0x000fe400078e00d9 */
[----:B------:R-:W-:Y:S01]  /*4180*/  IMAD.MOV.U32 R160, RZ, RZ, R216 ;  /* 0x000000ffffa07224 */ /* 0x000fe200078e00d8 */
[----:B------:R-:W-:Y:S01]  /*4190*/  MOV R216, R23 ;  /* 0x0000001700d87202 */ /* 0x000fe20000000f00 */
[----:B------:R-:W-:-:S02]  /*41a0*/  IMAD.MOV.U32 R130, RZ, RZ, R16 ;  /* 0x000000ffff827224 */ /* 0x000fc400078e0010 */
        /* <DEDUP_REMOVED lines=8> */
[----:B------:R-:W-:Y:S01]  /*4230*/  IMAD.MOV.U32 R219, RZ, RZ, R20 ;  /* 0x000000ffffdb7224 */ /* 0x000fe200078e0014 */
[----:B------:R0:W5:Y:S01]  /*4240*/  LDL.LU R16, [R1+0x2c4] ;  /* 0x0002c40001107983 */ /* 0x0001620000300800 */
[----:B------:R-:W-:-:S02]  /*4250*/  IMAD.MOV.U32 R220, RZ, RZ, R19 ;  /* 0x000000ffffdc7224 */ /* 0x000fc400078e0013 */
[----:B------:R-:W-:Y:S01]  /*4260*/  IMAD.MOV.U32 R222, RZ, RZ, R17 ;  /* 0x000000ffffde7224 */ /* 0x000fe200078e0011 */
[----:B------:R0:W5:Y:S01]  /*4270*/  LDL.LU R3, [R1+0x2c0] ;  /* 0x0002c00001037983 */ /* 0x0001620000300800 */
[----:B------:R-:W-:Y:S02]  /*4280*/  IMAD.MOV.U32 R223, RZ, RZ, R15 ;  /* 0x000000ffffdf7224 */ /* 0x000fe400078e000f */
[----:B------:R-:W-:Y:S01]  /*4290*/  IMAD.MOV.U32 R224, RZ, RZ, R14 ;  /* 0x000000ffffe07224 */ /* 0x000fe200078e000e */
[----:B------:R0:W5:Y:S01]  /*42a0*/  LDL.LU R2, [R1+0x2bc] ;  /* 0x0002bc0001027983 */ /* 0x0001620000300800 */
        /* <DEDUP_REMOVED lines=76> */
[----:B-1----:R0:W5:Y:S04]  /*4770*/  LDL.LU R160, [R1+0x2b8] ;  /* 0x0002b80001a07983 */ /* 0x0021680000300800 */
[----:B------:R-:W2:Y:S04]  /*4780*/  LDL.LU.64 R150, [R1+0x2b0] ;  /* 0x0002b00001967983 */ /* 0x000ea80000300a00 */
        /* <DEDUP_REMOVED lines=20> */
[----:B------:R-:W2:Y:S01]  /*48d0*/  LDL.LU.64 R108, [R1+0x208] ;  /* 0x00020800016c7983 */ /* 0x000ea20000300a00 */
[----:B------:R-:W-:Y:S01]  /*48e0*/  UIADD3 UR8, UR6, 0x406, URZ ;  /* 0x0000040606087890 */ /* 0x000fe2000fffe03f */
[----:B------:R-:W-:Y:S01]  /*48f0*/  UMOV UR9, 0x40000040 ;  /* 0x4000004000097882 */ /* 0x000fe20000000000 */
[----:B--2---:R-:W-:-:S07]  /*4900*/  WARPGROUP.ARRIVE ;  /* 0x00000000000079c5 */ /* 0x004fce0000000000 */
[----:B------:R-:W-:Y:S03]  /*4910*/  HGMMA.64x256x16.F32.BF16 R24, gdesc[UR8], R24, gsb0 ;  /* 0x03e00000081879f0 */ /* 0x000fe60008001818 */
[----:B------:R-:W-:Y:S02]  /*4920*/  WARPGROUP.DEPBAR.LE gsb0, 0x0 ;  /* 0x00008000000079c5 */ /* 0x000fe40000010000 */
[----:B0-----:R-:W-:Y:S05]  /*4930*/  @!P1 BRA `(.L_x_18) ;  /* 0x0000004000b49947 */ /* 0x001fea0003800000 */
[----:B------:R-:W-:-:S04]  /*4940*/  UIADD3 UR6, UR39, 0x1, URZ ;  /* 0x0000000127067890 */ /* 0x000fc8000fffe03f */
[----:B------:R-:W-:-:S04]  /*4950*/  UISETP.NE.AND UP0, UPT, UR6, 0x5, UPT ;  /* 0x000000050600788c */ /* 0x000fc8000bf05270 */
[----:B------:R-:W-:Y:S02]  /*4960*/  USEL UR7, URZ, 0x1, UP0 ;  /* 0x000000013f077887 */ /* 0x000fe40008000000 */
[----:B------:R-:W-:Y:S02]  /*4970*/  USEL UR6, UR6, URZ, UP0 ;  /* 0x0000003f06067287 */ /* 0x000fe40008000000 */
[----:B------:R-:W-:-:S06]  /*4980*/  ULOP3.LUT UR7, UR38, UR7, URZ, 0x3c, !UPT ;  /* 0x0000000726077292 */ /* 0x000fcc000f8e3c3f */
[----:B------:R-:W-:Y:S01]  /*4990*/  MOV R0, UR7 ;  /* 0x0000000700007c02 */ /* 0x000fe20008000f00 */
[----:B------:R-:W-:-:S06]  /*49a0*/  UMOV UR7, UR39 ;  /* 0x0000002700077c82 */ /* 0x000fcc0008000000 */
.L_x_25:
[----:B------:R-:W-:Y:S05]  /*49b0*/  @!P0 BRA `(.L_x_19) ;  /* 0x0000000000048947 */ /* 0x000fea0003800000 */
[----:B------:R-:W-:Y:S01]  /*49c0*/  BPT.TRAP 0x1 ;  /* 0x000000040000795c */ /* 0x000fe20000300000 */
.L_x_19:
[----:B------:R-:W0:Y:S01]  /*49d0*/  S2UR UR8, SR_CgaCtaId ;  /* 0x00000000000879c3 */ /* 0x000e220000008800 */
[----:B------:R-:W-:Y:S01]  /*49e0*/  UMOV UR12, 0x400 ;  /* 0x00000400000c7882 */ /* 0x000fe20000000000 */
[----:B------:R-:W-:Y:S01]  /*49f0*/  SHF.L.U32 R4, R0, 0x1f, RZ ;  /* 0x0000001f00047819 */ /* 0x000fe200000006ff */
[----:B0-----:R-:W-:-:S04]  /*4a00*/  ULEA UR12, UR8, UR12, 0x18 ;  /* 0x0000000c080c7291 */ /* 0x001fc8000f8ec03f */
[----:B------:R-:W-:-:S09]  /*4a10*/  ULEA UR8, UR6, UR12, 0x3 ;  /* 0x0000000c06087291 */ /* 0x000fd2000f8e183f */
[----:B------:R0:W1:Y:S01]  /*4a20*/  SYNCS.PHASECHK.TRANS64.TRYWAIT P1, [UR8], R4 ;  /* 0x00000004ff0075a7 */ /* 0x0000620008020148 */
[----:B------:R-:W-:Y:S05]  /*4a30*/  @!P0 BRA `(.L_x_20) ;  /* 0x0000000000048947 */ /* 0x000fea0003800000 */
[----:B------:R-:W-:Y:S01]  /*4a40*/  BPT.TRAP 0x1 ;  /* 0x000000040000795c */ /* 0x000fe20000300000 */
.L_x_20:
[----:B-1----:R-:W-:Y:S05]  /*4a50*/  @P1 BRA `(.L_x_21) ;  /* 0x0000000000081947 */ /* 0x002fea0003800000 */
[----:B------:R-:W1:Y:S02]  /*4a60*/  SYNCS.PHASECHK.TRANS64.TRYWAIT P1, [UR8], R4 ;  /* 0x00000004ff0075a7 */ /* 0x000e640008020148 */
[----:B-1----:R-:W-:Y:S05]  /*4a70*/  @!P1 BRA `(.L_x_22) ;  /* 0x0000016c00649947 */ /* 0x002fea0003800000 */
.L_x_21:
        /* <DEDUP_REMOVED lines=64> */
[----:B--2---:R-:W2:Y:S04]  /*4e80*/  LDL.LU.64 R24, [R1] ;  /* 0x0000000001187983 */ /* 0x004ea80000300a00 */
        /* <DEDUP_REMOVED lines=63> */
[----:B------:R-:W-:-:S02]  /*5280*/  ULEA UR13, UR6, UR4, 0xb ;  /* 0x00000004060d7291 */ /* 0x000fc4000f8e583f */
[----:B------:R-:W-:Y:S01]  /*5290*/  ULEA UR14, UR6, UR5, 0xb ;  /* 0x00000005060e7291 */ /* 0x000fe2000f8e583f */
[----:B-----5:R-:W-:Y:S01]  /*52a0*/  STL [R1+0x2c8], R16 ;  /* 0x0002c81001007387 */ /* 0x020fe20000100800 */
[----:B------:R-:W-:Y:S01]  /*52b0*/  UMOV UR9, 0x40000040 ;  /* 0x4000004000097882 */ /* 0x000fe20000000000 */
[----:B------:R-:W-:Y:S02]  /*52c0*/  UMOV UR11, 0x40000040 ;  /* 0x40000040000b7882 */ /* 0x000fe40000000000 */
[----:B------:R-:W-:Y:S01]  /*52d0*/  UMOV UR8, UR13 ;  /* 0x0000000d00087c82 */ /* 0x000fe20008000000 */
[----:B------:R-:W-:Y:S01]  /*52e0*/  STL [R1+0x2c4], R3 ;  /* 0x0002c40301007387 */ /* 0x000fe20000100800 */
[----:B------:R-:W-:-:S03]  /*52f0*/  UMOV UR10, UR14 ;  /* 0x0000000e000a7c82 */ /* 0x000fc60008000000 */
[----:B------:R3:W-:Y:S04]  /*5300*/  STL [R1+0x2c0], R2 ;  /* 0x0002c00201007387 */ /* 0x0007e80000100800 */
[----:B------:R4:W-:Y:S01]  /*5310*/  STL [R1+0x2bc], R0 ;  /* 0x0002bc0001007387 */ /* 0x0009e20000100800 */
[----:B--2---:R-:W-:-:S06]  /*5320*/  WARPGROUP.ARRIVE ;  /* 0x00000000000079c5 */ /* 0x004fcc0000000000 */
[----:B------:R-:W-:Y:S03]  /*5330*/  HGMMA.64x256x16.F32.BF16 R24, gdesc[UR8], R24, gsb0 ;  /* 0x03e00000081879f0 */ /* 0x000fe60008001818 */
[----:B------:R-:W-:Y:S02]  /*5340*/  WARPGROUP.DEPBAR.LE gsb0, 0x0 ;  /* 0x00008000000079c5 */ /* 0x000fe40000010000 */
[----:B------:R-:W-:Y:S01]  /*5350*/  STL.64 [R1], R24 ;  /* 0x0000001801007387 */ /* 0x000fe20000100a00 */
[----:B---3--:R-:W-:Y:S01]  /*5360*/  IMAD.MOV.U32 R2, RZ, RZ, R150 ;  /* 0x000000ffff027224 */ /* 0x008fe200078e0096 */
[----:B01----:R-:W-:Y:S01]  /*5370*/  MOV R4, R148 ;  /* 0x0000009400047202 */ /* 0x003fe20000000f00 */
[----:B----4-:R-:W-:Y:S01]  /*5380*/  IMAD.MOV.U32 R0, RZ, RZ, R151 ;  /* 0x000000ffff007224 */ /* 0x010fe200078e0097 */
        /* <DEDUP_REMOVED lines=40> */
[----:B------:R-:W2:Y:S01]  /*5610*/  LDL.LU.64 R150, [R1+0x780] ;  /* 0x0007800001967983 */ /* 0x000ea20000300a00 */
        /* <DEDUP_REMOVED lines=48> */
[----:B------:R-:W-:-:S02]  /*5920*/  IMAD.MOV.U32 R175, RZ, RZ, R91 ;  /* 0x000000ffffaf7224 */ /* 0x000fc400078e005b */
[----:B------:R-:W-:Y:S01]  /*5930*/  IMAD.MOV.U32 R172, RZ, RZ, R88 ;  /* 0x000000ffffac7224 */ /* 0x000fe200078e0058 */
[----:B------:R-:W2:Y:S01]  /*5940*/  LDL.LU.64 R124, [R1+0x718] ;  /* 0x00071800017c7983 */ /* 0x000ea20000300a00 */
[----:B------:R-:W-:Y:S02]  /*5950*/  IMAD.MOV.U32 R173, RZ, RZ, R89 ;  /* 0x000000ffffad7224 */ /* 0x000fe400078e0059 */
[----:B------:R-:W-:Y:S01]  /*5960*/  IMAD.MOV.U32 R170, RZ, RZ, R86 ;  /* 0x000000ffffaa7224 */ /* 0x000fe200078e0056 */
[----:B------:R-:W2:Y:S01]  /*5970*/  LDL.LU.64 R122, [R1+0x710] ;  /* 0x00071000017a7983 */ /* 0x000ea20000300a00 */
[----:B------:R-:W-:Y:S02]  /*5980*/  IMAD.MOV.U32 R171, RZ, RZ, R87 ;  /* 0x000000ffffab7224 */ /* 0x000fe400078e0057 */
        /* <DEDUP_REMOVED lines=47> */
[----:B------:R-:W-:-:S03]  /*5c80*/  IMAD.MOV.U32 R234, RZ, RZ, R47 ;  /* 0x000000ffffea7224 */ /* 0x000fc600078e002f */
        /* <DEDUP_REMOVED lines=22> */
[----:B0-----:R-:W2:Y:S04]  /*5df0*/  LDL.LU.64 R44, [R1+0x5d8] ;  /* 0x0005d800012c7983 */ /* 0x001ea80000300a00 */
        /* <DEDUP_REMOVED lines=11> */
[----:B------:R-:W-:-:S02]  /*5eb0*/  UMOV UR9, 0x40000040 ;  /* 0x4000004000097882 */ /* 0x000fc40000000000 */
[----:B------:R-:W-:Y:S01]  /*5ec0*/  STL [R1+0x580], R160 ;  /* 0x000580a001007387 */ /* 0x000fe20000100800 */
[----:B--2---:R-:W-:-:S06]  /*5ed0*/  WARPGROUP.ARRIVE ;  /* 0x00000000000079c5 */ /* 0x004fcc0000000000 */
        /* <DEDUP_REMOVED lines=64> */
[----:B------:R-:W-:Y:S01]  /*62e0*/  IMAD.MOV.U32 R143, RZ, RZ, R222 ;  /* 0x000000ffff8f7224 */ /* 0x000fe200078e00de */
[----:B------:R-:W-:Y:S01]  /*62f0*/  MOV R222, R14 ;  /* 0x0000000e00de7202 */ /* 0x000fe20000000f00 */
[----:B------:R-:W-:Y:S02]  /*6300*/  IMAD.MOV.U32 R144, RZ, RZ, R221 ;  /* 0x000000ffff907224 */ /* 0x000fe400078e00dd */
[----:B------:R-:W-:Y:S02]  /*6310*/  IMAD.MOV.U32 R145, RZ, RZ, R220 ;  /* 0x000000ffff917224 */ /* 0x000fe400078e00dc */
[----:B------:R-:W-:Y:S01]  /*6320*/  IMAD.MOV.U32 R147, RZ, RZ, R218 ;  /* 0x000000ffff937224 */ /* 0x000fe200078e00da */
[----:B------:R-:W-:Y:S01]  /*6330*/  MOV R218, R18 ;  /* 0x0000001200da7202 */ /* 0x000fe20000000f00 */
[----:B------:R-:W-:Y:S02]  /*6340*/  IMAD.MOV.U32 R148, RZ, RZ, R217 ;  /* 0x000000ffff947224 */ /* 0x000fe400078e00d9 */
[----:B------:R-:W-:-:S02]  /*6350*/  IMAD.MOV.U32 R149, RZ, RZ, R216 ;  /* 0x000000ffff957224 */ /* 0x000fc400078e00d8 */
[----:B------:R-:W-:Y:S01]  /*6360*/  IMAD.MOV.U32 R151, RZ, RZ, R214 ;  /* 0x000000ffff977224 */ /* 0x000fe200078e00d6 */
[----:B------:R-:W-:Y:S01]  /*6370*/  MOV R214, R22 ;  /* 0x0000001600d67202 */ /* 0x000fe20000000f00 */
        /* <DEDUP_REMOVED lines=17> */
[----:B------:R-:W-:Y:S01]  /*6490*/  IMAD.MOV.U32 R235, RZ, RZ, R0 ;  /* 0x000000ffffeb7224 */ /* 0x000fe200078e0000 */
[----:B------:R-:W-:Y:S02]  /*64a0*/  UIADD3 UR8, UR13, 0x2, URZ ;  /* 0x000000020d087890 */ /* 0x000fe4000fffe03f */
[----:B------:R-:W-:Y:S01]  /*64b0*/  UIADD3 UR10, UR14, 0x2, URZ ;  /* 0x000000020e0a7890 */ /* 0x000fe2000fffe03f */
[----:B------:R-:W-:Y:S01]  /*64c0*/  UMOV UR9, 0x40000040 ;  /* 0x4000004000097882 */ /* 0x000fe20000000000 */
[----:B------:R-:W-:Y:S01]  /*64d0*/  UMOV UR11, 0x40000040 ;  /* 0x40000040000b7882 */ /* 0x000fe20000000000 */
        /* <DEDUP_REMOVED lines=236> */
[----:B------:R-:W-:Y:S01]  /*73a0*/  STL.64 [R1+0x30], R36 ;  /* 0x0000302401007387 */ /* 0x000fe20000100a00 */
[----:B------:R-:W-:-:S03]  /*73b0*/  IMAD.MOV.U32 R5, RZ, RZ, R150 ;  /* 0x000000ffff057224 */ /* 0x000fc600078e0096 */
[----:B------:R-:W-:Y:S01]  /*73c0*/  STL.64 [R1+0x38], R38 ;  /* 0x0000382601007387 */ /* 0x000fe20000100a00 */
[----:B------:R-:W-:-:S03]  /*73d0*/  IMAD.MOV.U32 R4, RZ, RZ, R151 ;  /* 0x000000ffff047224 */ /* 0x000fc600078e0097 */
[----:B------:R-:W-:Y:S01]  /*73e0*/  STL.64 [R1+0x40], R40 ;  /* 0x0000402801007387 */ /* 0x000fe20000100a00 */
[----:B------:R-:W-:Y:S01]  /*73f0*/  MOV R7, R148 ;  /* 0x0000009400077202 */ /* 0x000fe20000000f00 */
[----:B------:R-:W-:Y:S02]  /*7400*/  IMAD.MOV.U32 R6, RZ, RZ, R149 ;  /* 0x000000ffff067224 */ /* 0x000fe400078e0095 */
[----:B------:R-:W-:Y:S01]  /*7410*/  STL.64 [R1+0x48], R42 ;  /* 0x0000482a01007387 */ /* 0x000fe20000100a00 */
[----:B------:R-:W-:-:S03]  /*7420*/  IMAD.MOV.U32 R9, RZ, RZ, R146 ;  /* 0x000000ffff097224 */ /* 0x000fc600078e0092 */
[----:B------:R0:W-:Y:S01]  /*7430*/  STL.64 [R1+0x50], R44 ;  /* 0x0000502c01007387 */ /* 0x0001e20000100a00 */
[----:B------:R-:W-:Y:S01]  /*7440*/  IMAD.MOV.U32 R8, RZ, RZ, R147 ;  /* 0x000000ffff087224 */ /* 0x000fe200078e0093 */
[----:B------:R-:W-:Y:S02]  /*7450*/  MOV R11, R144 ;  /* 0x00000090000b7202 */ /* 0x000fe40000000f00 */
[----:B------:R-:W3:Y:S01]  /*7460*/  LDL.LU.64 R150, [R1+0x4c8] ;  /* 0x0004c80001967983 */ /* 0x000ee20000300a00 */
[----:B------:R-:W-:-:S03]  /*7470*/  IMAD.MOV.U32 R10, RZ, RZ, R145 ;  /* 0x000000ffff0a7224 */ /* 0x000fc600078e0091 */
[----:B------:R-:W3:Y:S01]  /*7480*/  LDL.LU.64 R148, [R1+0x4c0] ;  /* 0x0004c00001947983 */ /* 0x000ee20000300a00 */
[----:B------:R-:W-:Y:S01]  /*7490*/  IMAD.MOV.U32 R13, RZ, RZ, R142 ;  /* 0x000000ffff0d7224 */ /* 0x000fe200078e008e */
[----:B------:R-:W-:Y:S01]  /*74a0*/  MOV R15, R140 ;  /* 0x0000008c000f7202 */ /* 0x000fe20000000f00 */
[----:B------:R-:W-:Y:S01]  /*74b0*/  IMAD.MOV.U32 R12, RZ, RZ, R143 ;  /* 0x000000ffff0c7224 */ /* 0x000fe200078e008f */
        /* <DEDUP_REMOVED lines=141> */
[----:B------:R-:W-:Y:S02]  /*7d90*/  IMAD.MOV.U32 R16, RZ, RZ, R46 ;  /* 0x000000ffff107224 */ /* 0x000fe400078e002e */
[----:B------:R-:W-:Y:S01]  /*7da0*/  IMAD.MOV.U32 R3, RZ, RZ, R47 ;  /* 0x000000ffff037224 */ /* 0x000fe200078e002f */
        /* <DEDUP_REMOVED lines=83> */
[----:B------:R-:W-:Y:S01]  /*82e0*/  UIADD3 UR8, UR13, 0x6, URZ ;  /* 0x000000060d087890 */ /* 0x000fe2000fffe03f */
[----:B------:R-:W-:Y:S01]  /*82f0*/  IMAD.MOV.U32 R147, RZ, RZ, R222 ;  /* 0x000000ffff937224 */ /* 0x000fe200078e00de */
[----:B------:R-:W-:Y:S01]  /*8300*/  MOV R222, R18 ;  /* 0x0000001200de7202 */ /* 0x000fe20000000f00 */
[----:B------:R-:W-:Y:S01]  /*8310*/  IMAD.MOV.U32 R148, RZ, RZ, R221 ;  /* 0x000000ffff947224 */ /* 0x000fe200078e00dd */
[----:B------:R-:W-:Y:S01]  /*8320*/  UIADD3 UR10, UR14, 0x6, URZ ;  /* 0x000000060e0a7890 */ /* 0x000fe2000fffe03f */
[----:B------:R-:W-:Y:S01]  /*8330*/  IMAD.MOV.U32 R149, RZ, RZ, R220 ;  /* 0x000000ffff957224 */ /* 0x000fe200078e00dc */
[----:B------:R-:W-:Y:S01]  /*8340*/  UMOV UR9, 0x40000040 ;  /* 0x4000004000097882 */ /* 0x000fe20000000000 */
[----:B------:R-:W-:Y:S01]  /*8350*/  IMAD.MOV.U32 R151, RZ, RZ, R218 ;  /* 0x000000ffff977224 */ /* 0x000fe200078e00da */
[----:B------:R-:W-:Y:S01]  /*8360*/  MOV R218, R22 ;  /* 0x0000001600da7202 */ /* 0x000fe20000000f00 */
        /* <DEDUP_REMOVED lines=11> */
[----:B------:R-:W-:Y:S01]  /*8420*/  IMAD.MOV.U32 R223, RZ, RZ, R17 ;  /* 0x000000ffffdf7224 */ /* 0x000fe200078e0011 */
[----:B------:R0:W5:Y:S01]  /*8430*/  LDL.LU R0, [R1+0x2bc] ;  /* 0x0002bc0001007983 */ /* 0x0001620000300800 */
        /* <DEDUP_REMOVED lines=105> */
[----:B------:R-:W-:Y:S01]  /*8ad0*/  BPT.TRAP 0x1 ;  /* 0x000000040000795c */ /* 0x000fe20000300000 */
.L_x_23:
[----:B------:R-:W-:Y:S02]  /*8ae0*/  UISETP.GT.U32.AND UP0, UPT, UR40, 0x1, UPT ;  /* 0x000000012800788c */ /* 0x000fe4000bf04070 */
[----:B------:R-:W-:-:S04]  /*8af0*/  ULEA UR12, UR7, UR12, 0x3 ;  /* 0x0000000c070c7291 */ /* 0x000fc8000f8e183f */
[----:B------:R-:W-:Y:S01]  /*8b00*/  UIADD3 UR12, UR12, 0x28, URZ ;  /* 0x000000280c0c7890 */ /* 0x000fe2000fffe03f */
[----:B------:R-:W-:-:S03]  /*8b10*/  PLOP3.LUT P1, PT, PT, PT, UP0, 0x80, 0x0 ;  /* 0x000000000000781c */ /* 0x000fc60003f2f008 */
[----:B------:R-:W-:-:S09]  /*8b20*/  UPRMT UR12, URZ, 0x654, UR12 ;  /* 0x000006543f0c7896 */ /* 0x000fd2000800000c */
[----:B------:R-:W-:Y:S01]  /*8b30*/  SYNCS.ARRIVE.TRANS64.RED.A1T0 RZ, [UR12], RZ ;  /* 0x000000ffffff79a7 */ /* 0x000fe2000810040c */
[----:B------:R-:W-:Y:S05]  /*8b40*/  @P1 BRA `(.L_x_24) ;  /* 0x0000000000041947 */ /* 0x000fea0003800000 */
[----:B------:R-:W-:Y:S01]  /*8b50*/  BPT.TRAP 0x1 ;  /* 0x000000040000795c */ /* 0x000fe20000300000 */
.L_x_24:
[----:B------:R-:W-:Y:S01]  /*8b60*/  UIADD3 UR6, UR6, 0x1, URZ ;  /* 0x0000000106067890 */ /* 0x000fe2000fffe03f */
[C---:B-----5:R-:W-:Y:S01]  /*8b70*/  ISETP.GT.AND P1, PT, R3.reuse, 0x1, PT ;  /* 0x000000010300780c */ /* 0x060fe20003f24270 */
[----:B------:R-:W-:Y:S01]  /*8b80*/  UIADD3 UR7, UR7, 0x1, URZ ;  /* 0x0000000107077890 */ /* 0x000fe2000fffe03f */
[----:B------:R-:W-:Y:S01]  /*8b90*/  VIADD R3, R3, 0xffffffff ;  /* 0xffffffff03037836 */ /* 0x000fe20000000000 */
[----:B------:R-:W-:Y:S02]  /*8ba0*/  UISETP.NE.AND UP0, UPT, UR6, 0x5, UPT ;  /* 0x000000050600788c */ /* 0x000fe4000bf05270 */
[----:B------:R-:W-:Y:S02]  /*8bb0*/  UISETP.NE.AND UP1, UPT, UR7, 0x5, UPT ;  /* 0x000000050700788c */ /* 0x000fe4000bf25270 */
[----:B------:R-:W-:Y:S02]  /*8bc0*/  USEL UR8, URZ, 0x1, UP0 ;  /* 0x000000013f087887 */ /* 0x000fe40008000000 */
[----:B------:R-:W-:-:S02]  /*8bd0*/  USEL UR6, UR6, URZ, UP0 ;  /* 0x0000003f06067287 */ /* 0x000fc40008000000 */
[----:B------:R-:W-:Y:S02]  /*8be0*/  USEL UR7, UR7, URZ, UP1 ;  /* 0x0000003f07077287 */ /* 0x000fe40008800000 */
[----:B------:R-:W-:Y:S01]  /*8bf0*/  LOP3.LUT R0, R0, UR8, RZ, 0x3c, !PT ;  /* 0x0000000800007c12 */ /* 0x000fe2000f8e3cff */
[----:B------:R-:W-:Y:S09]  /*8c00*/  @P1 BRA `(.L_x_25) ;  /* 0xffffffbc00681947 */ /* 0x000ff2000383ffff */
.L_x_18:
[----:B------:R-:W0:Y:S02]  /*8c10*/  LDC R0, c[0x0][0x28c] ;  /* 0x0000a300ff007b82 */ /* 0x000e240000000800 */
[----:B0-----:R-:W-:-:S13]  /*8c20*/  ISETP.GE.AND P1, PT, R0, 0x1, PT ;  /* 0x000000010000780c */ /* 0x001fda0003f26270 */
[----:B------:R-:W-:Y:S05]  /*8c30*/  @!P1 BRA `(.L_x_26) ;  /* 0x00000000004c9947 */ /* 0x000fea0003800000 */
[----:B------:R-:W-:Y:S05]  /*8c40*/  @!P0 BRA `(.L_x_27) ;  /* 0x0000000000048947 */ /* 0x000fea0003800000 */
[----:B------:R-:W-:Y:S01]  /*8c50*/  BPT.TRAP 0x1 ;  /* 0x000000040000795c */ /* 0x000fe20000300000 */
.L_x_27:
[----:B------:R-:W0:Y:S01]  /*8c60*/  S2UR UR7, SR_CgaCtaId ;  /* 0x00000000000779c3 */ /* 0x000e220000008800 */
[----:B------:R-:W-:-:S04]  /*8c70*/  UISETP.LT.AND UP0, UPT, UR44, 0x1, UPT ;  /* 0x000000012c00788c */ /* 0x000fc8000bf01270 */
[----:B------:R-:W-:Y:S02]  /*8c80*/  USEL UR6, UR44, 0x1, UP0 ;  /* 0x000000012c067887 */ /* 0x000fe40008000000 */
[----:B------:R-:W-:Y:S02]  /*8c90*/  UISETP.GT.U32.AND UP0, UPT, UR40, 0x1, UPT ;  /* 0x000000012800788c */ /* 0x000fe4000bf04070 */
[----:B------:R-:W-:-:S04]  /*8ca0*/  UIADD3 UR6, UR39, UR44, -UR6 ;  /* 0x0000002c27067290 */ /* 0x000fc8000fffe806 */
[----:B------:R-:W-:Y:S01]  /*8cb0*/  UIMAD.WIDE.U32 UR4, UR6, -0x33333333, URZ ;  /* 0xcccccccd060478a5 */ /* 0x000fe2000f8e003f */
[----:B------:R-:W-:-:S03]  /*8cc0*/  PLOP3.LUT P0, PT, PT, PT, UP0, 0x80, 0x0 ;  /* 0x000000000000781c */ /* 0x000fc60003f0f008 */
[----:B------:R-:W-:-:S03]  /*8cd0*/  USHF.R.U32.HI UR4, URZ, 0x2, UR5 ;  /* 0x000000023f047899 */ /* 0x000fc60008011605 */
[----:B------:R-:W-:Y:S01]  /*8ce0*/  UMOV UR5, 0x400 ;  /* 0x0000040000057882 */ /* 0x000fe20000000000 */
[----:B------:R-:W-:Y:S02]  /*8cf0*/  UIMAD UR6, UR4, -0x5, UR6 ;  /* 0xfffffffb040678a4 */ /* 0x000fe4000f8e0206 */
[----:B0-----:R-:W-:-:S04]  /*8d00*/  ULEA UR5, UR7, UR5, 0x18 ;  /* 0x0000000507057291 */ /* 0x001fc8000f8ec03f */
[----:B------:R-:W-:-:S04]  /*8d10*/  ULEA UR6, UR6, UR5, 0x3 ;  /* 0x0000000506067291 */ /* 0x000fc8000f8e183f */
[----:B------:R-:W-:-:S04]  /*8d20*/  UIADD3 UR6, UR6, 0x28, URZ ;  /* 0x0000002806067890 */ /* 0x000fc8000fffe03f */
[----:B------:R-:W-:-:S09]  /*8d30*/  UPRMT UR6, URZ, 0x654, UR6 ;  /* 0x000006543f067896 */ /* 0x000fd20008000006 */
[----:B------:R-:W-:Y:S01]  /*8d40*/  SYNCS.ARRIVE.TRANS64.RED.A1T0 RZ, [UR6], RZ ;  /* 0x000000ffffff79a7 */ /* 0x000fe20008100406 */
[----:B------:R-:W-:Y:S05]  /*8d50*/  @P0 BRA `(.L_x_26) ;  /* 0x0000000000040947 */ /* 0x000fea0003800000 */
[----:B------:R-:W-:Y:S01]  /*8d60*/  BPT.TRAP 0x1 ;  /* 0x000000040000795c */ /* 0x000fe20000300000 */
.L_x_26:
[----:B------:R-:W0:Y:S01]  /*8d70*/  S2R R8, SR_TID.X ;  /* 0x0000000000087919 */ /* 0x000e220000002100 */
[----:B------:R-:W-:Y:S01]  /*8d80*/  IMAD.MOV.U32 R19, RZ, RZ, 0x6540 ;  /* 0x00006540ff137424 */ /* 0x000fe200078e00ff */
[----:B------:R-:W-:Y:S01]  /*8d90*/  USHF.R.S32.HI UR10, URZ, 0x1f, UR43 ;  /* 0x0000001f3f0a7899 */ /* 0x000fe2000801142b */
[----:B-----5:R-:W-:Y:S01]  /*8da0*/  LOP3.LUT R4, R160, 0x1, RZ, 0xc0, !PT ;  /* 0x00000001a0047812 */ /* 0x020fe200078ec0ff */
[----:B------:R-:W-:Y:S01]  /*8db0*/  ULDC.64 UR8, c[0x0][0x5d0] ;  /* 0x0001740000087ab9 */ /* 0x000fe20000000a00 */
[----:B------:R-:W-:Y:S01]  /*8dc0*/  UIMAD.WIDE UR6, UR41, 0x100, URZ ;  /* 0x00000100290678a5 */ /* 0x000fe2000f8e023f */
[----:B------:R-:W-:Y:S01]  /*8dd0*/  IMAD.U32 R6, RZ, RZ, UR8 ;  /* 0x00000008ff067e24 */ /* 0x000fe2000f8e00ff */
[----:B------:R-:W-:Y:S01]  /*8de0*/  UIMAD UR4, UR10, UR8, URZ ;  /* 0x000000080a0472a4 */ /* 0x000fe2000f8e023f */
[----:B------:R-:W-:Y:S01]  /*8df0*/  IMAD.SHL.U32 R3, R4, 0x40, RZ ;  /* 0x0000004004037824 */ /* 0x000fe200078e00ff */
[----:B------:R-:W-:Y:S02]  /*8e00*/  USHF.L.U32 UR41, UR41, 0x8, URZ ;  /* 0x0000000829297899 */ /* 0x000fe4000800063f */
[----:B------:R-:W-:Y:S01]  /*8e10*/  UIMAD UR4, UR43, UR9, UR4 ;  /* 0x000000092b0472a4 */ /* 0x000fe2000f8e0204 */
[----:B------:R-:W-:Y:S01]  /*8e20*/  ULDC UR8, c[0x0][0x284] ;  /* 0x0000a10000087ab9 */ /* 0x000fe20000000800 */
[----:B------:R-:W-:Y:S01]  /*8e30*/  UIADD3 UR39, UR44, UR39, URZ ;  /* 0x000000272c277290 */ /* 0x000fe2000fffe03f */
[----:B------:R-:W-:Y:S01]  /*8e40*/  MOV R17, UR8 ;  /* 0x0000000800117c02 */ /* 0x000fe20008000f00 */
[----:B------:R-:W-:-:S02]  /*8e50*/  UISETP.GE.U32.AND UP2, UPT, UR44, 0x5, UPT ;  /* 0x000000052c00788c */ /* 0x000fc4000bf46070 */
[----:B------:R-:W-:-:S04]  /*8e60*/  UISETP.GT.U32.AND UP1, UPT, UR39, 0x4, UPT ;  /* 0x000000042700788c */ /* 0x000fc8000bf24070 */
[----:B------:R-:W-:Y:S01]  /*8e70*/  UISETP.LT.U32.AND UP1, UPT, UR44, 0x5, UP1 ;  /* 0x000000052c00788c */ /* 0x000fe20008f21070 */
[----:B0-----:R-:W-:Y:S02]  /*8e80*/  SHF.L.U32 R18, R8, 0x1, RZ ;  /* 0x0000000108127819 */ /* 0x001fe400000006ff */
[----:B------:R-:W-:Y:S02]  /*8e90*/  SHF.R.U32.HI R0, RZ, 0x2, R8 ;  /* 0x00000002ff007819 */ /* 0x000fe40000011608 */
[----:B------:R-:W-:Y:S02]  /*8ea0*/  LOP3.LUT R18, R18, 0x6, RZ, 0xc0, !PT ;  /* 0x0000000612127812 */ /* 0x000fe400078ec0ff */
[----:B------:R-:W-:Y:S02]  /*8eb0*/  LOP3.LUT R5, R8, 0x60, RZ, 0xc0, !PT ;  /* 0x0000006008057812 */ /* 0x000fe400078ec0ff */
[----:B------:R-:W-:Y:S01]  /*8ec0*/  PRMT R18, R18, R19, UR42 ;  /* 0x0000002a12127e16 */ /* 0x000fe20008000013 */
[----:B------:R-:W-:Y:S01]  /*8ed0*/  USHF.L.U32 UR42, UR42, 0x8, URZ ;  /* 0x000000082a2a7899 */ /* 0x000fe2000800063f */
[----:B------:R-:W-:-:S02]  /*8ee0*/  LOP3.LUT R0, R0, 0x7, RZ, 0xc0, !PT ;  /* 0x0000000700007812 */ /* 0x000fc400078ec0ff */
[----:B------:R-:W-:Y:S02]  /*8ef0*/  SHF.R.S32.HI R19, RZ, 0x1f, R18 ;  /* 0x0000001fff137819 */ /* 0x000fe40000011412 */
[----:B------:R-:W-:Y:S02]  /*8f00*/  SHF.R.U32.HI R5, RZ, 0x1, R5 ;  /* 0x00000001ff057819 */ /* 0x000fe40000011605 */
[----:B------:R-:W-:Y:S01]  /*8f10*/  LOP3.LUT R3, R3, 0x40, R0, 0xe2, !PT ;  /* 0x0000004003037812 */ /* 0x000fe200078ee200 */
[----:B------:R-:W-:Y:S01]  /*8f20*/  IMAD.WIDE.U32 R6, R6, UR43, R18 ;  /* 0x0000002b06067c25 */ /* 0x000fe2000f8e0012 */
[----:B------:R-:W-:Y:S02]  /*8f30*/  IADD3 R0, RZ, -R5, -R0 ;  /* 0x80000005ff007210 */ /* 0x000fe40007ffe800 */
[----:B------:R-:W-:Y:S01]  /*8f40*/  LOP3.LUT R3, R3, UR6, R5, 0xfe, !PT ;  /* 0x0000000603037c12 */ /* 0x000fe2000f8efe05 */
[----:B------:R-:W-:Y:S01]  /*8f50*/  VIADD R7, R7, UR4 ;  /* 0x0000000407077c36 */ /* 0x000fe20008000000 */
[----:B------:R-:W-:Y:S01]  /*8f60*/  ULDC UR4, c[0x0][0x288] ;  /* 0x0000a20000047ab9 */ /* 0x000fe20000000800 */
[----:B------:R-:W-:Y:S01]  /*8f70*/  IMAD R0, R4, -0x40, R0 ;  /* 0xffffffc004007824 */ /* 0x000fe200078e0200 */
[----:B------:R-:W-:Y:S01]  /*8f80*/  UISETP.GE.AND UP0, UPT, UR42, UR4, UPT ;  /* 0x000000042a00728c */ /* 0x000fe2000bf06270 */
[----:B------:R-:W-:-:S03]  /*8f90*/  IMAD.MOV.U32 R4, RZ, RZ, -0x2 ;  /* 0xfffffffeff047424 */ /* 0x000fc600078e00ff */
[----:B------:R-:W-:Y:S02]  /*8fa0*/  UISETP.GE.OR UP0, UPT, UR41, UR8, UP0 ;  /* 0x000000082900728c */ /* 0x000fe40008706670 */
[----:B------:R-:W-:Y:S01]  /*8fb0*/  IADD3 R17, R17, -UR41, R0 ;  /* 0x8000002911117c10 */ /* 0x000fe2000fffe000 */
[----:B------:R-:W-:Y:S01]  /*8fc0*/  USEL UR8, URZ, 0x1, !UP1 ;  /* 0x000000013f087887 */ /* 0x000fe2000c800000 */
[----:B------:R-:W-:Y:S01]  /*8fd0*/  LOP3.LUT R0, R8, 0x3, RZ, 0xc0, !PT ;  /* 0x0000000308007812 */ /* 0x000fe200078ec0ff */
[----:B------:R-:W-:Y:S01]  /*8fe0*/  UMOV UR41, 0xffffffff ;  /* 0xffffffff00297882 */ /* 0x000fe20000000000 */
[----:B------:R-:W-:Y:S01]  /*8ff0*/  PLOP3.LUT P0, PT, PT, PT, UP0, 0x80, 0x0 ;  /* 0x000000000000781c */ /* 0x000fe20003f0f008 */
[----:B------:R-:W-:Y:S02]  /*9000*/  ULOP3.LUT UR38, UR38, UR8, URZ, 0x3c, !UPT ;  /* 0x0000000826267292 */ /* 0x000fe4000f8e3c3f */
[----:B------:R-:W-:Y:S01]  /*9010*/  IMAD R0, R0, R4, UR4 ;  /* 0x0000000400007e24 */ /* 0x000fe2000f8e0204 */
[----:B------:R-:W-:-:S03]  /*9020*/  UIMAD.WIDE.U32 UR4, UR39, -0x33333333, URZ ;  /* 0xcccccccd270478a5 */ /* 0x000fc6000f8e003f */
[----:B------:R-:W-:Y:S01]  /*9030*/  VIADD R0, R0, -UR42 ;  /* 0x8000002a00007c36 */ /* 0x000fe20008000000 */
[----:B------:R-:W-:-:S04]  /*9040*/  USHF.R.U32.HI UR4, URZ, 0x2, UR5 ;  /* 0x000000023f047899 */ /* 0x000fc80008011605 */
[----:B------:R-:W-:Y:S02]  /*9050*/  UIMAD UR39, UR4, -0x5, UR39 ;  /* 0xfffffffb042778a4 */ /* 0x000fe4000f8e0227 */
[----:B------:R-:W-:Y:S01]  /*9060*/  @UP2 ULOP3.LUT UR38, UR38, 0x1, UR4, 0x78, !UPT ;  /* 0x0000000126262892 */ /* 0x000fe2000f8e7804 */
[----:B------:R-:W-:Y:S11]  /*9070*/  @P0 BRA `(.L_x_28) ;  /* 0x0000010400d80947 */ /* 0x000ff60003800000 */
[----:B------:R-:W-:Y:S01]  /*9080*/  FSETP.NEU.AND P0, PT, R16, RZ, PT ;  /* 0x000000ff1000720b */ /* 0x000fe20003f0d000 */
[----:B------:R-:W-:Y:S01]  /*9090*/  ULDC.64 UR8, c[0x0][0x5c8] ;  /* 0x0001720000087ab9 */ /* 0x000fe20000000a00 */
[----:B------:R-:W-:Y:S01]  /*90a0*/  ISETP.GT.AND P3, PT, R17, RZ, PT ;  /* 0x000000ff1100720c */ /* 0x000fe20003f64270 */
[----:B------:R-:W-:Y:S01]  /*90b0*/  UIMAD UR4, UR7, UR8, URZ ;  /* 0x00000008070472a4 */ /* 0x000fe2000f8e023f */
[----:B------:R-:W-:Y:S01]  /*90c0*/  IMAD.U32 R10, RZ, RZ, UR9 ;  /* 0x00000009ff0a7e24 */ /* 0x000fe2000f8e00ff */
[----:B------:R-:W-:Y:S01]  /*90d0*/  BSSY B0, `(.L_x_28) ;  /* 0x0001070000007945 */ /* 0x000fe20003800000 */
[----:B------:R-:W-:Y:S01]  /*90e0*/  IMAD.WIDE.U32 R6, R3, UR8, R6 ;  /* 0x0000000803067c25 */ /* 0x000fe2000f8e0006 */
[----:B------:R-:W-:-:S03]  /*90f0*/  ISETP.GT.AND P1, PT, R0, RZ, P3 ;  /* 0x000000ff0000720c */ /* 0x000fc60001f24270 */
[----:B------:R-:W-:-:S05]  /*9100*/  IMAD R10, R3, R10, UR4 ;  /* 0x00000004030a7e24 */ /* 0x000fca000f8e020a */
[----:B------:R-:W-:Y:S01]  /*9110*/  IADD3 R10, R7, R10, RZ ;  /* 0x0000000a070a7210 */ /* 0x000fe20007ffe0ff */
[----:B------:R-:W-:Y:S06]  /*9120*/  @!P0 BRA `(.L_x_29) ;  /* 0x000000b800108947 */ /* 0x000fec0003800000 */
[----:B------:R-:W0:Y:S01]  /*9130*/  LDC.64 R22, c[0x0][0x5b8] ;  /* 0x00016e00ff167b82 */ /* 0x000e220000000a00 */
[----:B------:R-:W2:Y:S01]  /*9140*/  LDL.LU R11, [R1] ;  /* 0x00000000010b7983 */ /* 0x000ea20000300800 */
[----:B------:R-:W-:-:S06]  /*9150*/  ULDC.64 UR4, c[0x0][0x5c0] ;  /* 0x0001700000047ab9 */ /* 0x000fcc0000000a00 */
[----:B------:R-:W1:Y:S08]  /*9160*/  LDC.64 R14, c[0x0][0x5b0] ;  /* 0x00016c00ff0e7b82 */ /* 0x000e700000000a00 */
[----:B------:R-:W3:Y:S01]  /*9170*/  LDC.64 R12, c[0x0][0x5a8] ;  /* 0x00016a00ff0c7b82 */ /* 0x000ee20000000a00 */
[C---:B0-----:R-:W-:Y:S02]  /*9180*/  IMAD R157, R22.reuse, UR10, RZ ;  /* 0x0000000a169d7c24 */ /* 0x041fe4000f8e02ff */
[----:B------:R-:W-:-:S04]  /*9190*/  IMAD.WIDE.U32 R152, R22, UR43, R18 ;  /* 0x0000002b16987c25 */ /* 0x000fc8000f8e0012 */
[----:B------:R-:W-:Y:S02]  /*91a0*/  IMAD R157, R23, UR43, R157 ;  /* 0x0000002b179d7c24 */ /* 0x000fe4000f8e029d */
[----:B-1----:R-:W-:Y:S02]  /*91b0*/  IMAD R156, R14, UR7, RZ ;  /* 0x000000070e9c7c24 */ /* 0x002fe4000f8e02ff */
[----:B------:R-:W-:Y:S02]  /*91c0*/  IMAD.IADD R21, R153, 0x1, R157 ;  /* 0x0000000199157824 */ /* 0x000fe400078e029d */
[----:B------:R-:W-:Y:S02]  /*91d0*/  IMAD.MOV.U32 R20, RZ, RZ, R152 ;  /* 0x000000ffff147224 */ /* 0x000fe400078e0098 */
[C---:B------:R-:W-:Y:S02]  /*91e0*/  IMAD R156, R3.reuse, R15, R156 ;  /* 0x0000000f039c7224 */ /* 0x040fe400078e029c */
[----:B------:R-:W-:-:S04]  /*91f0*/  IMAD.WIDE.U32 R4, R3, R14, R20 ;  /* 0x0000000e03047225 */ /* 0x000fc800078e0014 */
[----:B------:R-:W-:Y:S01]  /*9200*/  IMAD.IADD R5, R5, 0x1, R156 ;  /* 0x0000000105057824 */ /* 0x000fe200078e029c */
[----:B---3--:R-:W-:-:S04]  /*9210*/  LEA R8, P0, R4, R12, 0x1 ;  /* 0x0000000c04087211 */ /* 0x008fc800078008ff */
[----:B------:R-:W-:-:S05]  /*9220*/  LEA.HI.X R9, R4, R13, R5, 0x1, P0 ;  /* 0x0000000d04097211 */ /* 0x000fca00000f0c05 */
[----:B------:R-:W3:Y:S01]  /*9230*/  @P1 LDG.E.LTC128B.U16 R23, desc[UR36][R8.64] ;  /* 0x0000002408171981 */ /* 0x000ee2000c1e1520 */
[----:B------:R-:W-:Y:S01]  /*9240*/  BSSY B1, `(.L_x_30) ;  /* 0x0000011000017945 */ /* 0x000fe20003800000 */
[----:B---3--:R-:W-:-:S05]  /*9250*/  SHF.L.U32 R4, R23, 0x10, RZ ;  /* 0x0000001017047819 */ /* 0x008fca00000006ff */
[----:B------:R-:W-:-:S04]  /*9260*/  FMUL R4, R4, R16 ;  /* 0x0000001004047220 */ /* 0x000fc80000400000 */
[----:B--2---:R-:W-:Y:S01]  /*9270*/  FFMA R7, R11, R2, R4 ;  /* 0x000000020b077223 */ /* 0x004fe20000000004 */
[----:B------:R-:W-:-:S04]  /*9280*/  LEA R4, P0, R6, UR4, 0x1 ;  /* 0x0000000406047c11 */ /* 0x000fc8000f8008ff */
[----:B------:R-:W-:Y:S02]  /*9290*/  LEA.HI.X R5, R6, UR5, R10, 0x1, P0 ;  /* 0x0000000506057c11 */ /* 0x000fe400080f0c0a */
[----:B------:R-:W-:-:S05]  /*92a0*/  F2FP.BF16.F32.PACK_AB R6, RZ, R7 ;  /* 0x00000007ff06723e */ /* 0x000fca00000010ff */
[----:B------:R0:W-:Y:S02]  /*92b0*/  @P1 STG.E.U16 desc[UR36][R4.64], R6 ;  /* 0x0000000604001986 */ /* 0x0001e4000c101524 */
[----:B0-----:R-:W-:-:S04]  /*92c0*/  IMAD.WIDE.U32 R6, R3, R14, R18 ;  /* 0x0000000e03067225 */ /* 0x001fc800078e0012 */
[----:B------:R-:W-:Y:S02]  /*92d0*/  IMAD.IADD R7, R156, 0x1, R7 ;  /* 0x000000019c077824 */ /* 0x000fe400078e0207 */
[----:B------:R-:W-:-:S04]  /*92e0*/  IMAD.WIDE.U32 R6, R22, UR43, R6 ;  /* 0x0000002b16067c25 */ /* 0x000fc8000f8e0006 */
[----:B------:R-:W-:Y:S01]  /*92f0*/  IMAD.IADD R7, R157, 0x1, R7 ;  /* 0x000000019d077824 */ /* 0x000fe200078e0207 */
[----:B------:R-:W-:-:S04]  /*9300*/  LEA R10, P0, R6, R12, 0x1 ;  /* 0x0000000c060a7211 */ /* 0x000fc800078008ff */
[----:B------:R-:W-:Y:S02]  /*9310*/  LEA.HI.X R11, R6, R13, R7, 0x1, P0 ;  /* 0x0000000d060b7211 */ /* 0x000fe400000f0c07 */
[----:B------:R-:W-:-:S13]  /*9320*/  ISETP.GT.AND P0, PT, R0, 0x1, P3 ;  /* 0x000000010000780c */ /* 0x000fda0001f04270 */
[----:B------:R-:W-:Y:S05]  /*9330*/  @!P0 BRA `(.L_x_31) ;  /* 0x0000000000048947 */ /* 0x000fea0003800000 */
[----:B------:R0:W5:Y:S02]  /*9340*/  LDG.E.LTC128B.U16 R23, desc[UR36][R10.64+0x2] ;  /* 0x000002240a177981 */ /* 0x000164000c1e1520 */
.L_x_31:
[----:B------:R-:W-:Y:S05]  /*9350*/  BSYNC B1 ;  /* 0x0000000000017941 */ /* 0x000fea0003800000 */
.L_x_30:
[----:B------:R-:W2:Y:S01]  /*9360*/  LDL.LU R7, [R1+0x4] ;  /* 0x0000040001077983 */ /* 0x000ea20000300800 */
[----:B-----5:R-:W-:Y:S01]  /*9370*/  IMAD.U32 R6, R23, 0x10000, RZ ;  /* 0x0001000017067824 */ /* 0x020fe200078e00ff */
[C---:B------:R-:W-:Y:S02]  /*9380*/  SHF.L.U64.HI R155, R14.reuse, 0x3, R15 ;  /* 0x000000030e9b7819 */ /* 0x040fe4000001020f */
[----:B------:R-:W-:Y:S01]  /*9390*/  SHF.L.U32 R154, R14, 0x3, RZ ;  /* 0x000000030e9a7819 */ /* 0x000fe200000006ff */
[----:B------:R-:W-:Y:S01]  /*93a0*/  FMUL R6, R6, R16 ;  /* 0x0000001006067220 */ /* 0x000fe20000400000 */
[----:B------:R-:W3:Y:S03]  /*93b0*/  LDL.LU R158, [R1+0x8] ;  /* 0x00000800019e7983 */ /* 0x000ee60000300800 */
[----:B--2---:R-:W-:-:S05]  /*93c0*/  FFMA R6, R7, R2, R6 ;  /* 0x0000000207067223 */ /* 0x004fca0000000006 */
[----:B------:R-:W-:-:S05]  /*93d0*/  F2FP.BF16.F32.PACK_AB R6, RZ, R6 ;  /* 0x00000006ff06723e */ /* 0x000fca00000010ff */
[----:B------:R1:W-:Y:S01]  /*93e0*/  @P0 STG.E.U16 desc[UR36][R4.64+0x2], R6 ;  /* 0x0000020604000986 */ /* 0x0003e2000c101524 */
[----:B------:R-:W-:-:S04]  /*93f0*/  ISETP.GT.AND P0, PT, R17, 0x8, PT ;  /* 0x000000081100780c */ /* 0x000fc80003f04270 */
[----:B------:R-:W-:Y:S01]  /*9400*/  ISETP.GT.AND P1, PT, R0, RZ, P0 ;  /* 0x000000ff0000720c */ /* 0x000fe20000724270 */
[----:B-1----:R-:W-:-:S04]  /*9410*/  IMAD.WIDE.U32 R6, R3, R14, R154 ;  /* 0x0000000e03067225 */ /* 0x002fc800078e009a */
[----:B------:R-:W-:Y:S01]  /*9420*/  IMAD.IADD R156, R156, 0x1, R7 ;  /* 0x000000019c9c7824 */ /* 0x000fe200078e0207 */
[----:B------:R-:W-:-:S05]  /*9430*/  IADD3 R7, P2, R152, R6, RZ ;  /* 0x0000000698077210 */ /* 0x000fca0007f5e0ff */
[----:B------:R-:W-:Y:S01]  /*9440*/  IMAD.X R9, R156, 0x1, R21, P2 ;  /* 0x000000019c097824 */ /* 0x000fe200010e0615 */
[----:B------:R-:W-:-:S04]  /*9450*/  LEA R8, P2, R7, R12, 0x1 ;  /* 0x0000000c07087211 */ /* 0x000fc800078408ff */
[----:B------:R-:W-:-:S05]  /*9460*/  LEA.HI.X R9, R7, R13, R9, 0x1, P2 ;  /* 0x0000000d07097211 */ /* 0x000fca00010f0c09 */
[----:B------:R1:W2:Y:S01]  /*9470*/  @P1 LDG.E.LTC128B.U16 R23, desc[UR36][R8.64] ;  /* 0x0000002408171981 */ /* 0x0002a2000c1e1520 */
[----:B------:R-:W-:Y:S01]  /*9480*/  IADD3 R6, P2, R18, R6, RZ ;  /* 0x0000000612067210 */ /* 0x000fe20007f5e0ff */
[----:B------:R-:W-:Y:S01]  /*9490*/  BSSY B1, `(.L_x_32) ;  /* 0x0000016000017945 */ /* 0x000fe20003800000 */
[----:B------:R-:W-:-:S03]  /*94a0*/  ISETP.GT.AND P4, PT, R0, 0x1, P0 ;  /* 0x000000010000780c */ /* 0x000fc60000784270 */
[----:B------:R-:W-:Y:S01]  /*94b0*/  IMAD.X R7, R19, 0x1, R156, P2 ;  /* 0x0000000113077824 */ /* 0x000fe200010e069c */
[----:B------:R-:W-:Y:S01]  /*94c0*/  MOV R156, UR9 ;  /* 0x00000009009c7c02 */ /* 0x000fe20008000f00 */
[----:B------:R-:W-:-:S05]  /*94d0*/  IMAD.WIDE.U32 R6, R22, UR43, R6 ;  /* 0x0000002b16067c25 */ /* 0x000fca000f8e0006 */
[----:B------:R-:W-:Y:S02]  /*94e0*/  IADD3 R7, R157, R7, RZ ;  /* 0x000000079d077210 */ /* 0x000fe40007ffe0ff */
[----:B-1----:R-:W-:-:S04]  /*94f0*/  LEA R8, P2, R6, R12, 0x1 ;  /* 0x0000000c06087211 */ /* 0x002fc800078408ff */
[----:B------:R-:W-:Y:S01]  /*9500*/  LEA.HI.X R9, R6, R13, R7, 0x1, P2 ;  /* 0x0000000d06097211 */ /* 0x000fe200010f0c07 */
[----:B--2---:R-:W-:-:S04]  /*9510*/  IMAD.U32 R6, R23, 0x10000, RZ ;  /* 0x0001000017067824 */ /* 0x004fc800078e00ff */
[----:B------:R-:W-:-:S04]  /*9520*/  FMUL R6, R6, R16 ;  /* 0x0000001006067220 */ /* 0x000fc80000400000 */
[----:B---3--:R-:W-:Y:S01]  /*9530*/  FFMA R7, R158, R2, R6 ;  /* 0x000000029e077223 */ /* 0x008fe20000000006 */
[----:B------:R-:W-:Y:S02]  /*9540*/  IMAD.U32 R158, RZ, RZ, UR8 ;  /* 0x00000008ff9e7e24 */ /* 0x000fe4000f8e00ff */
[----:B------:R-:W-:Y:S02]  /*9550*/  IMAD.U32 R6, RZ, RZ, UR8 ;  /* 0x00000008ff067e24 */ /* 0x000fe4000f8e00ff */
[----:B------:R-:W-:Y:S01]  /*9560*/  IMAD.SHL.U32 R158, R158, 0x10, RZ ;  /* 0x000000109e9e7824 */ /* 0x000fe200078e00ff */
[----:B------:R-:W-:Y:S02]  /*9570*/  F2FP.BF16.F32.PACK_AB R7, RZ, R7 ;  /* 0x00000007ff07723e */ /* 0x000fe400000010ff */
[----:B------:R-:W-:Y:S02]  /*9580*/  SHF.L.U64.HI R156, R6, 0x4, R156 ;  /* 0x00000004069c7819 */ /* 0x000fe4000001029c */
[----:B------:R-:W-:-:S02]  /*9590*/  IADD3 R6, P2, R158, R4, RZ ;  /* 0x000000049e067210 */ /* 0x000fc40007f5e0ff */
[----:B------:R-:W-:-:S03]  /*95a0*/  PRMT R159, R7, 0x7610, R159 ;  /* 0x00007610079f7816 */ /* 0x000fc6000000009f */
[----:B------:R-:W-:-:S05]  /*95b0*/  IMAD.X R7, R156, 0x1, R5, P2 ;  /* 0x000000019c077824 */ /* 0x000fca00010e0605 */
[----:B------:R1:W-:Y:S01]  /*95c0*/  @P1 STG.E.U16 desc[UR36][R6.64], R159 ;  /* 0x0000009f06001986 */ /* 0x0003e2000c101524 */
[----:B------:R-:W-:Y:S05]  /*95d0*/  @!P4 BRA `(.L_x_33) ;  /* 0x000000000004c947 */ /* 0x000fea0003800000 */
[----:B------:R2:W5:Y:S02]  /*95e0*/  LDG.E.LTC128B.U16 R23, desc[UR36][R8.64+0x2] ;  /* 0x0000022408177981 */ /* 0x000564000c1e1520 */
.L_x_33:
[----:B------:R-:W-:Y:S05]  /*95f0*/  BSYNC B1 ;  /* 0x0000000000017941 */ /* 0x000fea0003800000 */
.L_x_32:
[----:B------:R-:W3:Y:S01]  /*9600*/  LDL.LU R161, [R1+0xc] ;  /* 0x00000c0001a17983 */ /* 0x000ee20000300800 */
[----:B-1---5:R-:W-:Y:S01]  /*9610*/  IMAD.U32 R159, R23, 0x10000, RZ ;  /* 0x00010000179f7824 */ /* 0x022fe200078e00ff */
[----:B------:R-:W-:Y:S01]  /*9620*/  ISETP.GT.AND P1, PT, R0, 0x8, P3 ;  /* 0x000000080000780c */ /* 0x000fe20001f24270 */
[----:B------:R-:W-:Y:S02]  /*9630*/  BSSY B1, `(.L_x_34) ;  /* 0x0000007000017945 */ /* 0x000fe40003800000 */
[----:B------:R-:W-:-:S04]  /*9640*/  FMUL R159, R159, R16 ;  /* 0x000000109f9f7220 */ /* 0x000fc80000400000 */
[----:B---3--:R-:W-:-:S05]  /*9650*/  FFMA R159, R161, R2, R159 ;  /* 0x00000002a19f7223 */ /* 0x008fca000000009f */
[----:B------:R-:W-:-:S05]  /*9660*/  F2FP.BF16.F32.PACK_AB R159, RZ, R159 ;  /* 0x0000009fff9f723e */ /* 0x000fca00000010ff */
[----:B------:R1:W-:Y:S01]  /*9670*/  @P4 STG.E.U16 desc[UR36][R6.64+0x2], R159 ;  /* 0x0000029f06004986 */ /* 0x0003e2000c101524 */
[----:B------:R-:W-:Y:S05]  /*9680*/  @!P1 BRA `(.L_x_35) ;  /* 0x0000000000049947 */ /* 0x000fea0003800000 */
[----:B------:R3:W5:Y:S02]  /*9690*/  LDG.E.LTC128B.U16 R23, desc[UR36][R10.64+0x10] ;  /* 0x000010240a177981 */ /* 0x000764000c1e1520 */
.L_x_35:
[----:B------:R-:W-:Y:S05]  /*96a0*/  BSYNC B1 ;  /* 0x0000000000017941 */ /* 0x000fea0003800000 */
.L_x_34:
[----:B------:R-:W4:Y:S01]  /*96b0*/  LDL.LU R161, [R1+0x10] ;  /* 0x0000100001a17983 */ /* 0x000f220000300800 */
[----:B-1---5:R-:W-:Y:S01]  /*96c0*/  SHF.L.U32 R159, R23, 0x10, RZ ;  /* 0x00000010179f7819 */ /* 0x022fe200000006ff */
[----:B------:R-:W-:Y:S01]  /*96d0*/  BSSY B1, `(.L_x_36) ;  /* 0x0000008000017945 */ /* 0x000fe20003800000 */
[----:B------:R-:W-:-:S03]  /*96e0*/  ISETP.GT.AND P2, PT, R0, 0x9, P3 ;  /* 0x000000090000780c */ /* 0x000fc60001f44270 */
[----:B------:R-:W-:-:S04]  /*96f0*/  FMUL R159, R159, R16 ;  /* 0x000000109f9f7220 */ /* 0x000fc80000400000 */
[----:B----4-:R-:W-:-:S05]  /*9700*/  FFMA R159, R161, R2, R159 ;  /* 0x00000002a19f7223 */ /* 0x010fca000000009f */
[----:B------:R-:W-:-:S05]  /*9710*/  F2FP.BF16.F32.PACK_AB R159, RZ, R159 ;  /* 0x0000009fff9f723e */ /* 0x000fca00000010ff */
[----:B------:R1:W-:Y:S01]  /*9720*/  @P1 STG.E.U16 desc[UR36][R4.64+0x10], R159 ;  /* 0x0000109f04001986 */ /* 0x0003e2000c101524 */
[----:B------:R-:W-:Y:S05]  /*9730*/  @!P2 BRA `(.L_x_37) ;  /* 0x000000000004a947 */ /* 0x000fea0003800000 */
[----:B------:R4:W5:Y:S02]  /*9740*/  LDG.E.LTC128B.U16 R23, desc[UR36][R10.64+0x12] ;  /* 0x000012240a177981 */ /* 0x000964000c1e1520 */
.L_x_37:
[----:B------:R-:W-:Y:S05]  /*9750*/  BSYNC B1 ;  /* 0x0000000000017941 */ /* 0x000fea0003800000 */
.L_x_36:
[----:B------:R-:W2:Y:S01]  /*9760*/  LDL.LU R161, [R1+0x14] ;  /* 0x0000140001a17983 */ /* 0x000ea20000300800 */
[----:B-1---5:R-:W-:Y:S01]  /*9770*/  IMAD.U32 R159, R23, 0x10000, RZ ;  /* 0x00010000179f7824 */ /* 0x022fe200078e00ff */
[----:B------:R-:W-:Y:S01]  /*9780*/  ISETP.GT.AND P1, PT, R0, 0x8, P0 ;  /* 0x000000080000780c */ /* 0x000fe20000724270 */
[----:B------:R-:W-:Y:S02]  /*9790*/  BSSY B1, `(.L_x_38) ;  /* 0x0000007000017945 */ /* 0x000fe40003800000 */
[----:B------:R-:W-:-:S04]  /*97a0*/  FMUL R159, R159, R16 ;  /* 0x000000109f9f7220 */ /* 0x000fc80000400000 */
[----:B--2---:R-:W-:-:S05]  /*97b0*/  FFMA R159, R161, R2, R159 ;  /* 0x00000002a19f7223 */ /* 0x004fca000000009f */
[----:B------:R-:W-:-:S05]  /*97c0*/  F2FP.BF16.F32.PACK_AB R159, RZ, R159 ;  /* 0x0000009fff9f723e */ /* 0x000fca00000010ff */
[----:B------:R1:W-:Y:S01]  /*97d0*/  @P2 STG.E.U16 desc[UR36][R4.64+0x12], R159 ;  /* 0x0000129f04002986 */ /* 0x0003e2000c101524 */
[----:B------:R-:W-:Y:S05]  /*97e0*/  @!P1 BRA `(.L_x_39) ;  /* 0x0000000000049947 */ /* 0x000fea0003800000 */
[----:B------:R2:W5:Y:S02]  /*97f0*/  LDG.E.LTC128B.U16 R23, desc[UR36][R8.64+0x10] ;  /* 0x0000102408177981 */ /* 0x000564000c1e1520 */
.L_x_39:
[----:B------:R-:W-:Y:S05]  /*9800*/  BSYNC B1 ;  /* 0x0000000000017941 */ /* 0x000fea0003800000 */
.L_x_38:
        /* <DEDUP_REMOVED lines=10> */
.L_x_41:
[----:B------:R-:W-:Y:S05]  /*98b0*/  BSYNC B1 ;  /* 0x0000000000017941 */ /* 0x000fea0003800000 */
.L_x_40:
        /* <DEDUP_REMOVED lines=10> */
.L_x_43:
[----:B------:R-:W-:Y:S05]  /*9960*/  BSYNC B1 ;  /* 0x0000000000017941 */ /* 0x000fea0003800000 */
.L_x_42:
[----:B------:R-:W3:Y:S01]  /*9970*/  LDL.LU R161, [R1+0x20] ;  /* 0x0000200001a17983 */ /* 0x000ee20000300800 */
[----:B-1---5:R-:W-:Y:S01]  /*9980*/  SHF.L.U32 R159, R23, 0x10, RZ ;  /* 0x00000010179f7819 */ /* 0x022fe200000006ff */
[----:B------:R-:W-:Y:S01]  /*9990*/  BSSY B1, `(.L_x_44) ;  /* 0x0000008000017945 */ /* 0x000fe20003800000 */
[----:B------:R-:W-:-:S03]  /*99a0*/  ISETP.GT.AND P2, PT, R0, 0x11, P3 ;  /* 0x000000110000780c */ /* 0x000fc60001f44270 */
[----:B------:R-:W-:-:S04]  /*99b0*/  FMUL R159, R159, R16 ;  /* 0x000000109f9f7220 */ /* 0x000fc80000400000 */
[----:B---3--:R-:W-:-:S05]  /*99c0*/  FFMA R159, R161, R2, R159 ;  /* 0x00000002a19f7223 */ /* 0x008fca000000009f */
[----:B------:R-:W-:-:S05]  /*99d0*/  F2FP.BF16.F32.PACK_AB R159, RZ, R159 ;  /* 0x0000009fff9f723e */ /* 0x000fca00000010ff */
[----:B------:R1:W-:Y:S01]  /*99e0*/  @P1 STG.E.U16 desc[UR36][R4.64+0x20], R159 ;  /* 0x0000209f04001986 */ /* 0x0003e2000c101524 */
[----:B------:R-:W-:Y:S05]  /*99f0*/  @!P2 BRA `(.L_x_45) ;  /* 0x000000000004a947 */ /* 0x000fea0003800000 */
[----:B------:R3:W5:Y:S02]  /*9a00*/  LDG.E.LTC128B.U16 R23, desc[UR36][R10.64+0x22] ;  /* 0x000022240a177981 */ /* 0x000764000c1e1520 */
.L_x_45:
[----:B------:R-:W-:Y:S05]  /*9a10*/  BSYNC B1 ;  /* 0x0000000000017941 */ /* 0x000fea0003800000 */
.L_x_44:
        /* <DEDUP_REMOVED lines=10> */
.L_x_47:
[----:B------:R-:W-:Y:S05]  /*9ac0*/  BSYNC B1 ;  /* 0x0000000000017941 */ /* 0x000fea0003800000 */
.L_x_46:
        /* <DEDUP_REMOVED lines=10> */
.L_x_49:
[----:B------:R-:W-:Y:S05]  /*9b70*/  BSYNC B1 ;  /* 0x0000000000017941 */ /* 0x000fea0003800000 */
.L_x_48:
        /* <DEDUP_REMOVED lines=10> */
.L_x_51:
[----:B------:R-:W-:Y:S05]  /*9c20*/  BSYNC B1 ;  /* 0x0000000000017941 */ /* 0x000fea0003800000 */
.L_x_50:
        /* <DEDUP_REMOVED lines=10> */
.L_x_53:
[----:B------:R-:W-:Y:S05]  /*9cd0*/  BSYNC B1 ;  /* 0x0000000000017941 */ /* 0x000fea0003800000 */
.L_x_52:
        /* <DEDUP_REMOVED lines=10> */
.L_x_55:
[----:B------:R-:W-:Y:S05]  /*9d80*/  BSYNC B1 ;  /* 0x0000000000017941 */ /* 0x000fea0003800000 */
.L_x_54:
        /* <DEDUP_REMOVED lines=10> */
.L_x_57:
[----:B------:R-:W-:Y:S05]  /*9e30*/  BSYNC B1 ;  /* 0x0000000000017941 */ /* 0x000fea0003800000 */
.L_x_56:
        /* <DEDUP_REMOVED lines=10> */
.L_x_59:
[----:B------:R-:W-:Y:S05]  /*9ee0*/  BSYNC B1 ;  /* 0x0000000000017941 */ /* 0x000fea0003800000 */
.L_x_58:
        /* <DEDUP_REMOVED lines=10> */
.L_x_61:
[----:B------:R-:W-:Y:S05]  /*9f90*/  BSYNC B1 ;  /* 0x0000000000017941 */ /* 0x000fea0003800000 */
.L_x_60:
        /* <DEDUP_REMOVED lines=10> */
.L_x_63:
[----:B------:R-:W-:Y:S05]  /*a040*/  BSYNC B1 ;  /* 0x0000000000017941 */ /* 0x000fea0003800000 */
.L_x_62:
        /* <DEDUP_REMOVED lines=10> */
.L_x_65:
[----:B------:R-:W-:Y:S05]  /*a0f0*/  BSYNC B1 ;  /* 0x0000000000017941 */ /* 0x000fea0003800000 */
.L_x_64:
        /* <DEDUP_REMOVED lines=10> */
.L_x_67:
[----:B------:R-:W-:Y:S05]  /*a1a0*/  BSYNC B1 ;  /* 0x0000000000017941 */ /* 0x000fea0003800000 */
.L_x_66:
        /* <DEDUP_REMOVED lines=10> */
.L_x_69:
[----:B------:R-:W-:Y:S05]  /*a250*/  BSYNC B1 ;  /* 0x0000000000017941 */ /* 0x000fea0003800000 */
.L_x_68:
        /* <DEDUP_REMOVED lines=10> */
.L_x_71:
[----:B------:R-:W-:Y:S05]  /*a300*/  BSYNC B1 ;  /* 0x0000000000017941 */ /* 0x000fea0003800000 */
.L_x_70:
        /* <DEDUP_REMOVED lines=10> */
.L_x_73:
[----:B------:R-:W-:Y:S05]  /*a3b0*/  BSYNC B1 ;  /* 0x0000000000017941 */ /* 0x000fea0003800000 */
.L_x_72:
        /* <DEDUP_REMOVED lines=10> */
.L_x_75:
[----:B------:R-:W-:Y:S05]  /*a460*/  BSYNC B1 ;  /* 0x0000000000017941 */ /* 0x000fea0003800000 */
.L_x_74:
        /* <DEDUP_REMOVED lines=10> */
.L_x_77:
[----:B------:R-:W-:Y:S05]  /*a510*/  BSYNC B1 ;  /* 0x0000000000017941 */ /* 0x000fea0003800000 */
.L_x_76:
        /* <DEDUP_REMOVED lines=10> */
.L_x_79:
[----:B------:R-:W-:Y:S05]  /*a5c0*/  BSYNC B1 ;  /* 0x0000000000017941 */ /* 0x000fea0003800000 */
.L_x_78:
        /* <DEDUP_REMOVED lines=10> */
.L_x_81:
[----:B------:R-:W-:Y:S05]  /*a670*/  BSYNC B1 ;  /* 0x0000000000017941 */ /* 0x000fea0003800000 */
.L_x_80:
        /* <DEDUP_REMOVED lines=10> */
.L_x_83:
[----:B------:R-:W-:Y:S05]  /*a720*/  BSYNC B1 ;  /* 0x0000000000017941 */ /* 0x000fea0003800000 */
.L_x_82:
        /* <DEDUP_REMOVED lines=10> */
.L_x_85:
[----:B------:R-:W-:Y:S05]  /*a7d0*/  BSYNC B1 ;  /* 0x0000000000017941 */ /* 0x000fea0003800000 */
.L_x_84:
        /* <DEDUP_REMOVED lines=10> */
.L_x_87:
[----:B------:R-:W-:Y:S05]  /*a880*/  BSYNC B1 ;  /* 0x0000000000017941 */ /* 0x000fea0003800000 */
.L_x_86:
        /* <DEDUP_REMOVED lines=10> */
.L_x_89:
[----:B------:R-:W-:Y:S05]  /*a930*/  BSYNC B1 ;  /* 0x0000000000017941 */ /* 0x000fea0003800000 */
.L_x_88:
        /* <DEDUP_REMOVED lines=10> */
.L_x_91:
[----:B------:R-:W-:Y:S05]  /*a9e0*/  BSYNC B1 ;  /* 0x0000000000017941 */ /* 0x000fea0003800000 */
.L_x_90:
        /* <DEDUP_REMOVED lines=10> */
.L_x_93:
[----:B------:R-:W-:Y:S05]  /*aa90*/  BSYNC B1 ;  /* 0x0000000000017941 */ /* 0x000fea0003800000 */
.L_x_92:
        /* <DEDUP_REMOVED lines=10> */
.L_x_95:
[----:B------:R-:W-:Y:S05]  /*ab40*/  BSYNC B1 ;  /* 0x0000000000017941 */ /* 0x000fea0003800000 */
.L_x_94:
        /* <DEDUP_REMOVED lines=10> */
.L_x_97:
[----:B------:R-:W-:Y:S05]  /*abf0*/  BSYNC B1 ;  /* 0x0000000000017941 */ /* 0x000fea0003800000 */
.L_x_96:
        /* <DEDUP_REMOVED lines=10> */
.L_x_99:
[----:B------:R-:W-:Y:S05]  /*aca0*/  BSYNC B1 ;  /* 0x0000000000017941 */ /* 0x000fea0003800000 */
.L_x_98:
        /* <DEDUP_REMOVED lines=10> */
.L_x_101:
[----:B------:R-:W-:Y:S05]  /*ad50*/  BSYNC B1 ;  /* 0x0000000000017941 */ /* 0x000fea0003800000 */
.L_x_100:
        /* <DEDUP_REMOVED lines=10> */
.L_x_103:
[----:B------:R-:W-:Y:S05]  /*ae00*/  BSYNC B1 ;  /* 0x0000000000017941 */ /* 0x000fea0003800000 */
.L_x_102:
        /* <DEDUP_REMOVED lines=10> */
.L_x_105:
[----:B------:R-:W-:Y:S05]  /*aeb0*/  BSYNC B1 ;  /* 0x0000000000017941 */ /* 0x000fea0003800000 */
.L_x_104:
        /* <DEDUP_REMOVED lines=10> */
.L_x_107:
[----:B------:R-:W-:Y:S05]  /*af60*/  BSYNC B1 ;  /* 0x0000000000017941 */ /* 0x000fea0003800000 */
.L_x_106:
        /* <DEDUP_REMOVED lines=10> */
.L_x_109:
[----:B------:R-:W-:Y:S05]  /*b010*/  BSYNC B1 ;  /* 0x0000000000017941 */ /* 0x000fea0003800000 */
.L_x_108:
        /* <DEDUP_REMOVED lines=10> */
.L_x_111:
[----:B------:R-:W-:Y:S05]  /*b0c0*/  BSYNC B1 ;  /* 0x0000000000017941 */ /* 0x000fea0003800000 */
.L_x_110:
        /* <DEDUP_REMOVED lines=10> */
.L_x_113:
[----:B------:R-:W-:Y:S05]  /*b170*/  BSYNC B1 ;  /* 0x0000000000017941 */ /* 0x000fea0003800000 */
.L_x_112:
        /* <DEDUP_REMOVED lines=10> */
.L_x_115:
[----:B------:R-:W-:Y:S05]  /*b220*/  BSYNC B1 ;  /* 0x0000000000017941 */ /* 0x000fea0003800000 */
.L_x_114:
        /* <DEDUP_REMOVED lines=10> */
.L_x_117:
[----:B------:R-:W-:Y:S05]  /*b2d0*/  BSYNC B1 ;  /* 0x0000000000017941 */ /* 0x000fea0003800000 */
.L_x_116:
        /* <DEDUP_REMOVED lines=10> */
.L_x_119:
[----:B------:R-:W-:Y:S05]  /*b380*/  BSYNC B1 ;  /* 0x0000000000017941 */ /* 0x000fea0003800000 */
.L_x_118:
        /* <DEDUP_REMOVED lines=10> */
.L_x_121:
[----:B------:R-:W-:Y:S05]  /*b430*/  BSYNC B1 ;  /* 0x0000000000017941 */ /* 0x000fea0003800000 */
.L_x_120:
        /* <DEDUP_REMOVED lines=10> */
.L_x_123:
[----:B------:R-:W-:Y:S05]  /*b4e0*/  BSYNC B1 ;  /* 0x0000000000017941 */ /* 0x000fea0003800000 */
.L_x_122:
        /* <DEDUP_REMOVED lines=10> */
.L_x_125:
[----:B------:R-:W-:Y:S05]  /*b590*/  BSYNC B1 ;  /* 0x0000000000017941 */ /* 0x000fea0003800000 */
.L_x_124:
        /* <DEDUP_REMOVED lines=10> */
.L_x_127:
[----:B------:R-:W-:Y:S05]  /*b640*/  BSYNC B1 ;  /* 0x0000000000017941 */ /* 0x000fea0003800000 */
.L_x_126:
        /* <DEDUP_REMOVED lines=10> */
.L_x_129:
[----:B------:R-:W-:Y:S05]  /*b6f0*/  BSYNC B1 ;  /* 0x0000000000017941 */ /* 0x000fea0003800000 */
.L_x_128:
        /* <DEDUP_REMOVED lines=10> */
.L_x_131:
[----:B------:R-:W-:Y:S05]  /*b7a0*/  BSYNC B1 ;  /* 0x0000000000017941 */ /* 0x000fea0003800000 */
.L_x_130:
        /* <DEDUP_REMOVED lines=10> */
.L_x_133:
[----:B------:R-:W-:Y:S05]  /*b850*/  BSYNC B1 ;  /* 0x0000000000017941 */ /* 0x000fea0003800000 */
.L_x_132:
        /* <DEDUP_REMOVED lines=10> */
.L_x_135:
[----:B------:R-:W-:Y:S05]  /*b900*/  BSYNC B1 ;  /* 0x0000000000017941 */ /* 0x000fea0003800000 */
.L_x_134:
        /* <DEDUP_REMOVED lines=10> */
.L_x_137:
[----:B------:R-:W-:Y:S05]  /*b9b0*/  BSYNC B1 ;  /* 0x0000000000017941 */ /* 0x000fea0003800000 */
.L_x_136:
        /* <DEDUP_REMOVED lines=10> */
.L_x_139:
[----:B------:R-:W-:Y:S05]  /*ba60*/  BSYNC B1 ;  /* 0x0000000000017941 */ /* 0x000fea0003800000 */
.L_x_138:
        /* <DEDUP_REMOVED lines=10> */
.L_x_141:
[----:B------:R-:W-:Y:S05]  /*bb10*/  BSYNC B1 ;  /* 0x0000000000017941 */ /* 0x000fea0003800000 */
.L_x_140:
        /* <DEDUP_REMOVED lines=10> */
.L_x_143:
[----:B------:R-:W-:Y:S05]  /*bbc0*/  BSYNC B1 ;  /* 0x0000000000017941 */ /* 0x000fea0003800000 */
.L_x_142:
        /* <DEDUP_REMOVED lines=10> */
.L_x_145:
[----:B------:R-:W-:Y:S05]  /*bc70*/  BSYNC B1 ;  /* 0x0000000000017941 */ /* 0x000fea0003800000 */
.L_x_144:
        /* <DEDUP_REMOVED lines=10> */
.L_x_147:
[----:B------:R-:W-:Y:S05]  /*bd20*/  BSYNC B1 ;  /* 0x0000000000017941 */ /* 0x000fea0003800000 */
.L_x_146:
        /* <DEDUP_REMOVED lines=10> */
.L_x_149:
[----:B------:R-:W-:Y:S05]  /*bdd0*/  BSYNC B1 ;  /* 0x0000000000017941 */ /* 0x000fea0003800000 */
.L_x_148:
        /* <DEDUP_REMOVED lines=10> */
.L_x_151:
[----:B------:R-:W-:Y:S05]  /*be80*/  BSYNC B1 ;  /* 0x0000000000017941 */ /* 0x000fea0003800000 */
.L_x_150:
        /* <DEDUP_REMOVED lines=10> */
.L_x_153:
[----:B------:R-:W-:Y:S05]  /*bf30*/  BSYNC B1 ;  /* 0x0000000000017941 */ /* 0x000fea0003800000 */
.L_x_152:
        /* <DEDUP_REMOVED lines=10> */
.L_x_155:
[----:B------:R-:W-:Y:S05]  /*bfe0*/  BSYNC B1 ;  /* 0x0000000000017941 */ /* 0x000fea0003800000 */
.L_x_154:
        /* <DEDUP_REMOVED lines=10> */
.L_x_157:
[----:B------:R-:W-:Y:S05]  /*c090*/  BSYNC B1 ;  /* 0x0000000000017941 */ /* 0x000fea0003800000 */
.L_x_156:
        /* <DEDUP_REMOVED lines=10> */
.L_x_159:
[----:B------:R-:W-:Y:S05]  /*c140*/  BSYNC B1 ;  /* 0x0000000000017941 */ /* 0x000fea0003800000 */
.L_x_158:
        /* <DEDUP_REMOVED lines=10> */
.L_x_161:
[----:B------:R-:W-:Y:S05]  /*c1f0*/  BSYNC B1 ;  /* 0x0000000000017941 */ /* 0x000fea0003800000 */
.L_x_160:
        /* <DEDUP_REMOVED lines=10> */
.L_x_163:
[----:B------:R-:W-:Y:S05]  /*c2a0*/  BSYNC B1 ;  /* 0x0000000000017941 */ /* 0x000fea0003800000 */
.L_x_162:
        /* <DEDUP_REMOVED lines=10> */
.L_x_165:
[----:B------:R-:W-:Y:S05]  /*c350*/  BSYNC B1 ;  /* 0x0000000000017941 */ /* 0x000fea0003800000 */
.L_x_164:
        /* <DEDUP_REMOVED lines=10> */
.L_x_167:
[----:B------:R-:W-:Y:S05]  /*c400*/  BSYNC B1 ;  /* 0x0000000000017941 */ /* 0x000fea0003800000 */
.L_x_166:
        /* <DEDUP_REMOVED lines=10> */
.L_x_169:
[----:B------:R-:W-:Y:S05]  /*c4b0*/  BSYNC B1 ;  /* 0x0000000000017941 */ /* 0x000fea0003800000 */
.L_x_168:
        /* <DEDUP_REMOVED lines=10> */
.L_x_171:
[----:B------:R-:W-:Y:S05]  /*c560*/  BSYNC B1 ;  /* 0x0000000000017941 */ /* 0x000fea0003800000 */
.L_x_170:
        /* <DEDUP_REMOVED lines=10> */
.L_x_173:
[----:B------:R-:W-:Y:S05]  /*c610*/  BSYNC B1 ;  /* 0x0000000000017941 */ /* 0x000fea0003800000 */
.L_x_172:
        /* <DEDUP_REMOVED lines=10> */
.L_x_175:
[----:B------:R-:W-:Y:S05]  /*c6c0*/  BSYNC B1 ;  /* 0x0000000000017941 */ /* 0x000fea0003800000 */
.L_x_174:
        /* <DEDUP_REMOVED lines=10> */
.L_x_177:
[----:B------:R-:W-:Y:S05]  /*c770*/  BSYNC B1 ;  /* 0x0000000000017941 */ /* 0x000fea0003800000 */
.L_x_176:
        /* <DEDUP_REMOVED lines=10> */
.L_x_179:
[----:B------:R-:W-:Y:S05]  /*c820*/  BSYNC B1 ;  /* 0x0000000000017941 */ /* 0x000fea0003800000 */
.L_x_178:
        /* <DEDUP_REMOVED lines=10> */
.L_x_181:
[----:B------:R-:W-:Y:S05]  /*c8d0*/  BSYNC B1 ;  /* 0x0000000000017941 */ /* 0x000fea0003800000 */
.L_x_180:
        /* <DEDUP_REMOVED lines=10> */
.L_x_183:
[----:B------:R-:W-:Y:S05]  /*c980*/  BSYNC B1 ;  /* 0x0000000000017941 */ /* 0x000fea0003800000 */
.L_x_182:
        /* <DEDUP_REMOVED lines=10> */
.L_x_185:
[----:B------:R-:W-:Y:S05]  /*ca30*/  BSYNC B1 ;  /* 0x0000000000017941 */ /* 0x000fea0003800000 */
.L_x_184:
        /* <DEDUP_REMOVED lines=10> */
.L_x_187:
[----:B------:R-:W-:Y:S05]  /*cae0*/  BSYNC B1 ;  /* 0x0000000000017941 */ /* 0x000fea0003800000 */
.L_x_186:
        /* <DEDUP_REMOVED lines=10> */
.L_x_189:
[----:B------:R-:W-:Y:S05]  /*cb90*/  BSYNC B1 ;  /* 0x0000000000017941 */ /* 0x000fea0003800000 */
.L_x_188:
        /* <DEDUP_REMOVED lines=10> */
.L_x_191:
[----:B------:R-:W-:Y:S05]  /*cc40*/  BSYNC B1 ;  /* 0x0000000000017941 */ /* 0x000fea0003800000 */
.L_x_190:
        /* <DEDUP_REMOVED lines=10> */
.L_x_193:
[----:B------:R-:W-:Y:S05]  /*ccf0*/  BSYNC B1 ;  /* 0x0000000000017941 */ /* 0x000fea0003800000 */
.L_x_192:
        /* <DEDUP_REMOVED lines=10> */
.L_x_195:
[----:B------:R-:W-:Y:S05]  /*cda0*/  BSYNC B1 ;  /* 0x0000000000017941 */ /* 0x000fea0003800000 */
.L_x_194:
        /* <DEDUP_REMOVED lines=10> */
.L_x_197:
[----:B------:R-:W-:Y:S05]  /*ce50*/  BSYNC B1 ;  /* 0x0000000000017941 */ /* 0x000fea0003800000 */
.L_x_196:
        /* <DEDUP_REMOVED lines=10> */
.L_x_199:
[----:B------:R-:W-:Y:S05]  /*cf00*/  BSYNC B1 ;  /* 0x0000000000017941 */ /* 0x000fea0003800000 */
.L_x_198:
        /* <DEDUP_REMOVED lines=10> */
.L_x_201:
[----:B------:R-:W-:Y:S05]  /*cfb0*/  BSYNC B1 ;  /* 0x0000000000017941 */ /* 0x000fea0003800000 */
.L_x_200:
        /* <DEDUP_REMOVED lines=10> */
.L_x_203:
[----:B------:R-:W-:Y:S05]  /*d060*/  BSYNC B1 ;  /* 0x0000000000017941 */ /* 0x000fea0003800000 */
.L_x_202:
        /* <DEDUP_REMOVED lines=10> */
.L_x_205:
[----:B------:R-:W-:Y:S05]  /*d110*/  BSYNC B1 ;  /* 0x0000000000017941 */ /* 0x000fea0003800000 */
.L_x_204:
        /* <DEDUP_REMOVED lines=10> */
.L_x_207:
[----:B------:R-:W-:Y:S05]  /*d1c0*/  BSYNC B1 ;  /* 0x0000000000017941 */ /* 0x000fea0003800000 */
.L_x_206:
        /* <DEDUP_REMOVED lines=10> */
.L_x_209:
[----:B------:R-:W-:Y:S05]  /*d270*/  BSYNC B1 ;  /* 0x0000000000017941 */ /* 0x000fea0003800000 */
.L_x_208:
        /* <DEDUP_REMOVED lines=10> */
.L_x_211:
[----:B------:R-:W-:Y:S05]  /*d320*/  BSYNC B1 ;  /* 0x0000000000017941 */ /* 0x000fea0003800000 */
.L_x_210:
        /* <DEDUP_REMOVED lines=10> */
.L_x_213:
[----:B------:R-:W-:Y:S05]  /*d3d0*/  BSYNC B1 ;  /* 0x0000000000017941 */ /* 0x000fea0003800000 */
.L_x_212:
        /* <DEDUP_REMOVED lines=10> */
.L_x_215:
[----:B------:R-:W-:Y:S05]  /*d480*/  BSYNC B1 ;  /* 0x0000000000017941 */ /* 0x000fea0003800000 */
.L_x_214:
        /* <DEDUP_REMOVED lines=10> */
.L_x_217:
[----:B------:R-:W-:Y:S05]  /*d530*/  BSYNC B1 ;  /* 0x0000000000017941 */ /* 0x000fea0003800000 */
.L_x_216:
        /* <DEDUP_REMOVED lines=10> */
.L_x_219:
[----:B------:R-:W-:Y:S05]  /*d5e0*/  BSYNC B1 ;  /* 0x0000000000017941 */ /* 0x000fea0003800000 */
.L_x_218:
        /* <DEDUP_REMOVED lines=10> */
.L_x_221:
[----:B------:R-:W-:Y:S05]  /*d690*/  BSYNC B1 ;  /* 0x0000000000017941 */ /* 0x000fea0003800000 */
.L_x_220:
        /* <DEDUP_REMOVED lines=10> */
.L_x_223:
[----:B------:R-:W-:Y:S05]  /*d740*/  BSYNC B1 ;  /* 0x0000000000017941 */ /* 0x000fea0003800000 */
.L_x_222:
        /* <DEDUP_REMOVED lines=10> */
.L_x_225:
[----:B------:R-:W-:Y:S05]  /*d7f0*/  BSYNC B1 ;  /* 0x0000000000017941 */ /* 0x000fea0003800000 */
.L_x_224:
        /* <DEDUP_REMOVED lines=10> */
.L_x_227:
[----:B------:R-:W-:Y:S05]  /*d8a0*/  BSYNC B1 ;  /* 0x0000000000017941 */ /* 0x000fea0003800000 */
.L_x_226:
        /* <DEDUP_REMOVED lines=10> */
.L_x_229:
[----:B------:R-:W-:Y:S05]  /*d950*/  BSYNC B1 ;  /* 0x0000000000017941 */ /* 0x000fea0003800000 */
.L_x_228:
        /* <DEDUP_REMOVED lines=10> */
.L_x_231:
[----:B------:R-:W-:Y:S05]  /*da00*/  BSYNC B1 ;  /* 0x0000000000017941 */ /* 0x000fea0003800000 */
.L_x_230:
        /* <DEDUP_REMOVED lines=10> */
.L_x_233:
[----:B------:R-:W-:Y:S05]  /*dab0*/  BSYNC B1 ;  /* 0x0000000000017941 */ /* 0x000fea0003800000 */
.L_x_232:
        /* <DEDUP_REMOVED lines=10> */
.L_x_235:
[----:B------:R-:W-:Y:S05]  /*db60*/  BSYNC B1 ;  /* 0x0000000000017941 */ /* 0x000fea0003800000 */
.L_x_234:
        /* <DEDUP_REMOVED lines=10> */
.L_x_237:
[----:B------:R-:W-:Y:S05]  /*dc10*/  BSYNC B1 ;  /* 0x0000000000017941 */ /* 0x000fea0003800000 */
.L_x_236:
        /* <DEDUP_REMOVED lines=10> */
.L_x_239:
[----:B------:R-:W-:Y:S05]  /*dcc0*/  BSYNC B1 ;  /* 0x0000000000017941 */ /* 0x000fea0003800000 */
.L_x_238:
        /* <DEDUP_REMOVED lines=10> */
.L_x_241:
[----:B------:R-:W-:Y:S05]  /*dd70*/  BSYNC B1 ;  /* 0x0000000000017941 */ /* 0x000fea0003800000 */
.L_x_240:
        /* <DEDUP_REMOVED lines=10> */
.L_x_243:
[----:B------:R-:W-:Y:S05]  /*de20*/  BSYNC B1 ;  /* 0x0000000000017941 */ /* 0x000fea0003800000 */
.L_x_242:
        /* <DEDUP_REMOVED lines=10> */
.L_x_245:
[----:B------:R-:W-:Y:S05]  /*ded0*/  BSYNC B1 ;  /* 0x0000000000017941 */ /* 0x000fea0003800000 */
.L_x_244:
        /* <DEDUP_REMOVED lines=10> */
.L_x_247:
[----:B------:R-:W-:Y:S05]  /*df80*/  BSYNC B1 ;  /* 0x0000000000017941 */ /* 0x000fea0003800000 */
.L_x_246:
        /* <DEDUP_REMOVED lines=10> */
.L_x_249:
[----:B------:R-:W-:Y:S05]  /*e030*/  BSYNC B1 ;  /* 0x0000000000017941 */ /* 0x000fea0003800000 */
.L_x_248:
        /* <DEDUP_REMOVED lines=10> */
.L_x_251:
[----:B------:R-:W-:Y:S05]  /*e0e0*/  BSYNC B1 ;  /* 0x0000000000017941 */ /* 0x000fea0003800000 */
.L_x_250:
        /* <DEDUP_REMOVED lines=10> */
.L_x_253:
[----:B------:R-:W-:Y:S05]  /*e190*/  BSYNC B1 ;  /* 0x0000000000017941 */ /* 0x000fea0003800000 */
.L_x_252:
        /* <DEDUP_REMOVED lines=10> */
.L_x_255:
[----:B------:R-:W-:Y:S05]  /*e240*/  BSYNC B1 ;  /* 0x0000000000017941 */ /* 0x000fea0003800000 */
.L_x_254:
        /* <DEDUP_REMOVED lines=10> */
.L_x_257:
[----:B------:R-:W-:Y:S05]  /*e2f0*/  BSYNC B1 ;  /* 0x0000000000017941 */ /* 0x000fea0003800000 */
.L_x_256:
        /* <DEDUP_REMOVED lines=10> */
.L_x_259:
[----:B------:R-:W-:Y:S05]  /*e3a0*/  BSYNC B1 ;  /* 0x0000000000017941 */ /* 0x000fea0003800000 */
.L_x_258:
        /* <DEDUP_REMOVED lines=10> */
.L_x_261:
[----:B------:R-:W-:Y:S05]  /*e450*/  BSYNC B1 ;  /* 0x0000000000017941 */ /* 0x000fea0003800000 */
.L_x_260:
        /* <DEDUP_REMOVED lines=10> */
.L_x_263:
[----:B------:R-:W-:Y:S05]  /*e500*/  BSYNC B1 ;  /* 0x0000000000017941 */ /* 0x000fea0003800000 */
.L_x_262:
        /* <DEDUP_REMOVED lines=10> */
.L_x_265:
[----:B------:R-:W-:Y:S05]  /*e5b0*/  BSYNC B1 ;  /* 0x0000000000017941 */ /* 0x000fea0003800000 */
.L_x_264:
        /* <DEDUP_REMOVED lines=10> */
.L_x_267:
[----:B------:R-:W-:Y:S05]  /*e660*/  BSYNC B1 ;  /* 0x0000000000017941 */ /* 0x000fea0003800000 */
.L_x_266:
        /* <DEDUP_REMOVED lines=10> */
.L_x_269:
[----:B------:R-:W-:Y:S05]  /*e710*/  BSYNC B1 ;  /* 0x0000000000017941 */ /* 0x000fea0003800000 */
.L_x_268:
        /* <DEDUP_REMOVED lines=10> */
.L_x_271:
[----:B------:R-:W-:Y:S05]  /*e7c0*/  BSYNC B1 ;  /* 0x0000000000017941 */ /* 0x000fea0003800000 */
.L_x_270:
        /* <DEDUP_REMOVED lines=10> */
.L_x_273:
[----:B------:R-:W-:Y:S05]  /*e870*/  BSYNC B1 ;  /* 0x0000000000017941 */ /* 0x000fea0003800000 */
.L_x_272:
        /* <DEDUP_REMOVED lines=10> */
.L_x_275:
[----:B------:R-:W-:Y:S05]  /*e920*/  BSYNC B1 ;  /* 0x0000000000017941 */ /* 0x000fea0003800000 */
.L_x_274:
        /* <DEDUP_REMOVED lines=10> */
.L_x_277:
[----:B------:R-:W-:Y:S05]  /*e9d0*/  BSYNC B1 ;  /* 0x0000000000017941 */ /* 0x000fea0003800000 */
.L_x_276:
[----:B0-234-:R-:W2:Y:S01]  /*e9e0*/  LDL.LU R10, [R1+0x1f4] ;  /* 0x0001f400010a7983 */ /* 0x01dea20000300800 */
[----:B-----5:R-:W-:Y:S01]  /*e9f0*/  IMAD.U32 R11, R23, 0x10000, RZ ;  /* 0x00010000170b7824 */ /* 0x020fe200078e00ff */
        /* <DEDUP_REMOVED lines=8> */
.L_x_279:
[----:B------:R-:W-:Y:S05]  /*ea80*/  BSYNC B1 ;  /* 0x0000000000017941 */ /* 0x000fea0003800000 */
.L_x_278:
[----:B------:R-:W3:Y:S01]  /*ea90*/  LDL.LU R10, [R1+0x1f8] ;  /* 0x0001f800010a7983 */ /* 0x000ee20000300800 */
[----:B0----5:R-:W-:Y:S01]  /*eaa0*/  IMAD.U32 R11, R23, 0x10000, RZ ;  /* 0x00010000170b7824 */ /* 0x021fe200078e00ff */
[----:B------:R-:W-:Y:S01]  /*eab0*/  ISETP.GT.AND P1, PT, R0, 0xf9, P0 ;  /* 0x000000f90000780c */ /* 0x000fe20000724270 */
[----:B------:R-:W-:Y:S01]  /*eac0*/  BSSY B1, `(.L_x_280) ;  /* 0x000000a000017945 */ /* 0x000fe20003800000 */
[----:B------:R-:W-:Y:S01]  /*ead0*/  IADD3 R167, P0, R3, 0x80, RZ ;  /* 0x0000008003a77810 */ /* 0x000fe20007f1e0ff */
[----:B------:R-:W-:-:S04]  /*eae0*/  FMUL R11, R11, R16 ;  /* 0x000000100b0b7220 */ /* 0x000fc80000400000 */
[----:B---3--:R-:W-:-:S05]  /*eaf0*/  FFMA R11, R10, R2, R11 ;  /* 0x000000020a0b7223 */ /* 0x008fca000000000b */
[----:B------:R-:W-:-:S04]  /*eb00*/  F2FP.BF16.F32.PACK_AB R11, RZ, R11 ;  /* 0x0000000bff0b723e */ /* 0x000fc800000010ff */
[----:B------:R-:W-:Y:S01]  /*eb10*/  PRMT R3, R11, 0x7610, R3 ;  /* 0x000076100b037816 */ /* 0x000fe20000000003 */
[----:B------:R-:W-:-:S04]  /*eb20*/  IMAD.X R11, RZ, RZ, UR7, P0 ;  /* 0x00000007ff0b7e24 */ /* 0x000fc800080e06ff */
[----:B------:R0:W-:Y:S01]  /*eb30*/  @P2 STG.E.U16 desc[UR36][R6.64+0x1f0], R3 ;  /* 0x0001f00306002986 */ /* 0x0001e2000c101524 */
[----:B------:R-:W-:Y:S05]  /*eb40*/  @!P1 BRA `(.L_x_281) ;  /* 0x0000000000049947 */ /* 0x000fea0003800000 */
[----:B------:R3:W5:Y:S02]  /*eb50*/  LDG.E.LTC128B.U16 R23, desc[UR36][R8.64+0x1f2] ;  /* 0x0001f22408177981 */ /* 0x000764000c1e1520 */
.L_x_281:
[----:B------:R-:W-:Y:S05]  /*eb60*/  BSYNC B1 ;  /* 0x0000000000017941 */ /* 0x000fea0003800000 */
.L_x_280:
[----:B------:R-:W4:Y:S01]  /*eb70*/  LDL.LU R10, [R1+0x1fc] ;  /* 0x0001fc00010a7983 */ /* 0x000f220000300800 */
[----:B0----5:R-:W-:Y:S01]  /*eb80*/  SHF.L.U32 R3, R23, 0x10, RZ ;  /* 0x0000001017037819 */ /* 0x021fe200000006ff */
[----:B--23--:R-:W-:Y:S01]  /*eb90*/  IMAD R8, R11, R14, RZ ;  /* 0x0000000e0b087224 */ /* 0x00cfe200078e02ff */
[----:B------:R-:W-:-:S03]  /*eba0*/  ISETP.GT.AND P0, PT, R17, 0x80, PT ;  /* 0x000000801100780c */ /* 0x000fc60003f04270 */
[----:B------:R-:W-:Y:S01]  /*ebb0*/  FMUL R3, R3, R16 ;  /* 0x0000001003037220 */ /* 0x000fe20000400000 */
[C---:B------:R-:W-:Y:S01]  /*ebc0*/  IMAD R165, R167.reuse, R15, R8 ;  /* 0x0000000fa7a57224 */ /* 0x040fe200078e0208 */
[----:B------:R-:W-:Y:S01]  /*ebd0*/  ISETP.GT.AND P4, PT, R0, RZ, P0 ;  /* 0x000000ff0000720c */ /* 0x000fe20000784270 */
[----:B------:R-:W-:-:S04]  /*ebe0*/  IMAD.WIDE.U32 R8, R167, R14, R20 ;  /* 0x0000000ea7087225 */ /* 0x000fc800078e0014 */
[----:B------:R-:W-:Y:S02]  /*ebf0*/  IMAD.IADD R9, R9, 0x1, R165 ;  /* 0x0000000109097824 */ /* 0x000fe400078e02a5 */
[----:B----4-:R-:W-:Y:S01]  /*ec00*/  FFMA R3, R10, R2, R3 ;  /* 0x000000020a037223 */ /* 0x010fe20000000003 */
[----:B------:R-:W-:-:S04]  /*ec10*/  LEA R10, P2, R8, R12, 0x1 ;  /* 0x0000000c080a7211 */ /* 0x000fc800078408ff */
[----:B------:R-:W-:Y:S02]  /*ec20*/  F2FP.BF16.F32.PACK_AB R3, RZ, R3 ;  /* 0x00000003ff03723e */ /* 0x000fe400000010ff */
[--C-:B------:R-:W-:Y:S02]  /*ec30*/  LEA.HI.X R11, R8, R13, R9.reuse, 0x1, P2 ;  /* 0x0000000d080b7211 */ /* 0x100fe400010f0c09 */
[----:B------:R-:W-:-:S05]  /*ec40*/  PRMT R9, R3, 0x7610, R9 ;  /* 0x0000761003097816 */ /* 0x000fca0000000009 */
[----:B------:R0:W-:Y:S04]  /*ec50*/  @P1 STG.E.U16 desc[UR36][R6.64+0x1f2], R9 ;  /* 0x0001f20906001986 */ /* 0x0001e8000c101524 */
[----:B------:R-:W2:Y:S01]  /*ec60*/  @P4 LDG.E.LTC128B.U16 R23, desc[UR36][R10.64] ;  /* 0x000000240a174981 */ /* 0x000ea2000c1e1520 */
[----:B-1----:R-:W-:Y:S01]  /*ec70*/  MOV R159, UR8 ;  /* 0x00000008009f7c02 */ /* 0x002fe20008000f00 */
[----:B------:R-:W-:Y:S01]  /*ec80*/  IMAD.U32 R161, RZ, RZ, UR8 ;  /* 0x00000008ffa17e24 */ /* 0x000fe2000f8e00ff */
[----:B------:R-:W-:Y:S01]  /*ec90*/  ISETP.GT.AND P2, PT, R0, 0x1, P0 ;  /* 0x000000010000780c */ /* 0x000fe20000744270 */
[----:B------:R-:W-:Y:S01]  /*eca0*/  IMAD.U32 R164, RZ, RZ, UR9 ;  /* 0x00000009ffa47e24 */ /* 0x000fe2000f8e00ff */
[----:B------:R-:W-:Y:S01]  /*ecb0*/  BSSY B1, `(.L_x_282) ;  /* 0x0000012000017945 */ /* 0x000fe20003800000 */
[----:B------:R-:W-:-:S02]  /*ecc0*/  IMAD.SHL.U32 R159, R159, 0x100, RZ ;  /* 0x000001009f9f7824 */ /* 0x000fc400078e00ff */
[----:B0-----:R-:W-:Y:S01]  /*ecd0*/  IMAD.WIDE.U32 R8, R167, R14, R18 ;  /* 0x0000000ea7087225 */ /* 0x001fe200078e0012 */
[----:B------:R-:W-:-:S03]  /*ece0*/  SHF.L.U64.HI R161, R161, 0x8, R164 ;  /* 0x00000008a1a17819 */ /* 0x000fc600000102a4 */
[----:B------:R-:W-:Y:S02]  /*ecf0*/  IMAD.IADD R9, R165, 0x1, R9 ;  /* 0x00000001a5097824 */ /* 0x000fe400078e0209 */
[----:B------:R-:W-:Y:S01]  /*ed00*/  IMAD.WIDE.U32 R162, R22, UR43, R8 ;  /* 0x0000002b16a27c25 */ /* 0x000fe2000f8e0008 */
[----:B------:R-:W-:-:S04]  /*ed10*/  IADD3 R8, P1, R159, R4, RZ ;  /* 0x000000049f087210 */ /* 0x000fc80007f3e0ff */
[----:B------:R-:W-:Y:S01]  /*ed20*/  IADD3 R7, R157, R163, RZ ;  /* 0x000000a39d077210 */ /* 0x000fe20007ffe0ff */
[----:B------:R-:W-:Y:S01]  /*ed30*/  IMAD.X R9, R161, 0x1, R5, P1 ;  /* 0x00000001a1097824 */ /* 0x000fe200008e0605 */
[----:B------:R-:W-:-:S04]  /*ed40*/  LEA R6, P3, R162, R12, 0x1 ;  /* 0x0000000ca2067211 */ /* 0x000fc800078608ff */
[----:B------:R-:W-:Y:S01]  /*ed50*/  LEA.HI.X R7, R162, R13, R7, 0x1, P3 ;  /* 0x0000000da2077211 */ /* 0x000fe200018f0c07 */
[----:B--2---:R-:W-:-:S04]  /*ed60*/  IMAD.U32 R3, R23, 0x10000, RZ ;  /* 0x0001000017037824 */ /* 0x004fc800078e00ff */
[----:B------:R-:W-:-:S04]  /*ed70*/  FMUL R3, R3, R16 ;  /* 0x0000001003037220 */ /* 0x000fc80000400000 */
[----:B------:R-:W-:-:S05]  /*ed80*/  FFMA R3, R24, R2, R3 ;  /* 0x0000000218037223 */ /* 0x000fca0000000003 */
[----:B------:R-:W-:-:S05]  /*ed90*/  F2FP.BF16.F32.PACK_AB R3, RZ, R3 ;  /* 0x00000003ff03723e */ /* 0x000fca00000010ff */
[----:B------:R0:W-:Y:S01]  /*eda0*/  @P4 STG.E.U16 desc[UR36][R8.64], R3 ;  /* 0x0000000308004986 */ /* 0x0001e2000c101524 */
[----:B------:R-:W-:Y:S05]  /*edb0*/  @!P2 BRA `(.L_x_283) ;  /* 0x000000000004a947 */ /* 0x000fea0003800000 */
[----:B------:R1:W5:Y:S02]  /*edc0*/  LDG.E.LTC128B.U16 R23, desc[UR36][R6.64+0x2] ;  /* 0x0000022406177981 */ /* 0x000364000c1e1520 */
.L_x_283:
[----:B------:R-:W-:Y:S05]  /*edd0*/  BSYNC B1 ;  /* 0x0000000000017941 */ /* 0x000fea0003800000 */
.L_x_282:
[----:B0----5:R-:W-:Y:S01]  /*ede0*/  IMAD.U32 R3, R23, 0x10000, RZ ;  /* 0x0001000017037824 */ /* 0x021fe200078e00ff */
[----:B------:R-:W-:Y:S01]  /*edf0*/  ISETP.GT.AND P1, PT, R17, 0x88, PT ;  /* 0x000000881100780c */ /* 0x000fe20003f24270 */
[----:B------:R-:W-:Y:S01]  /*ee00*/  IMAD.WIDE.U32 R14, R167, R14, R154 ;  /* 0x0000000ea70e7225 */ /* 0x000fe200078e009a */
[----:B------:R-:W-:Y:S03]  /*ee10*/  BSSY B1, `(.L_x_284) ;  /* 0x0000010000017945 */ /* 0x000fe60003800000 */
[----:B------:R-:W-:Y:S01]  /*ee20*/  FMUL R10, R3, R16 ;  /* 0x00000010030a7220 */ /* 0x000fe20000400000 */
[----:B------:R-:W-:Y:S01]  /*ee30*/  ISETP.GT.AND P3, PT, R0, RZ, P1 ;  /* 0x000000ff0000720c */ /* 0x000fe20000f64270 */
[----:B------:R-:W-:Y:S01]  /*ee40*/  IMAD.IADD R165, R165, 0x1, R15 ;  /* 0x00000001a5a57824 */ /* 0x000fe200078e020f */
[----:B------:R-:W-:Y:S01]  /*ee50*/  IADD3 R152, P4, R152, R14, RZ ;  /* 0x0000000e98987210 */ /* 0x000fe20007f9e0ff */
[----:B------:R-:W-:Y:S01]  /*ee60*/  FFMA R10, R25, R2, R10 ;  /* 0x00000002190a7223 */ /* 0x000fe2000000000a */
[----:B------:R-:W-:-:S02]  /*ee70*/  IADD3 R14, P5, R18, R14, RZ ;  /* 0x0000000e120e7210 */ /* 0x000fc40007fbe0ff */
[----:B------:R-:W-:Y:S02]  /*ee80*/  IADD3.X R20, R165, R21, RZ, P4, !PT ;  /* 0x00000015a5147210 */ /* 0x000fe400027fe4ff */
[----:B------:R-:W-:Y:S02]  /*ee90*/  F2FP.BF16.F32.PACK_AB R3, RZ, R10 ;  /* 0x0000000aff03723e */ /* 0x000fe400000010ff */
[C---:B------:R-:W-:Y:S02]  /*eea0*/  LEA R10, P4, R152.reuse, R12, 0x1 ;  /* 0x0000000c980a7211 */ /* 0x040fe400078808ff */
[----:B------:R-:W-:Y:S02]  /*eeb0*/  PRMT R17, R3, 0x7610, R17 ;  /* 0x0000761003117816 */ /* 0x000fe40000000011 */
[----:B------:R-:W-:Y:S02]  /*eec0*/  LEA.HI.X R11, R152, R13, R20, 0x1, P4 ;  /* 0x0000000d980b7211 */ /* 0x000fe400020f0c14 */
[----:B------:R-:W-:Y:S01]  /*eed0*/  PRMT R3, R23, 0x7610, R3 ;  /* 0x0000761017037816 */ /* 0x000fe20000000003 */
[----:B------:R0:W-:Y:S01]  /*eee0*/  @P2 STG.E.U16 desc[UR36][R8.64+0x2], R17 ;  /* 0x0000021108002986 */ /* 0x0001e2000c101524 */
[----:B------:R-:W-:Y:S05]  /*eef0*/  @!P3 BRA `(.L_x_285) ;  /* 0x000000000004b947 */ /* 0x000fea0003800000 */
[----:B------:R2:W5:Y:S02]  /*ef00*/  LDG.E.LTC128B.U16 R3, desc[UR36][R10.64] ;  /* 0x000000240a037981 */ /* 0x000564000c1e1520 */
.L_x_285:
[----:B------:R-:W-:Y:S05]  /*ef10*/  BSYNC B1 ;  /* 0x0000000000017941 */ /* 0x000fea0003800000 */
.L_x_284:
[----:B--2--5:R-:W-:Y:S01]  /*ef20*/  IMAD.U32 R11, R3, 0x10000, RZ ;  /* 0x00010000030b7824 */ /* 0x024fe200078e00ff */
[----:B------:R-:W-:Y:S01]  /*ef30*/  IADD3 R10, P2, R8, R158, RZ ;  /* 0x0000009e080a7210 */ /* 0x000fe20007f5e0ff */
[----:B------:R-:W-:Y:S01]  /*ef40*/  IMAD.X R15, R19, 0x1, R165, P5 ;  /* 0x00000001130f7824 */ /* 0x000fe200028e06a5 */
[----:B------:R-:W-:Y:S01]  /*ef50*/  ISETP.GT.AND P5, PT, R0, 0x1, P1 ;  /* 0x000000010000780c */ /* 0x000fe20000fa4270 */
[----:B------:R-:W-:Y:S01]  /*ef60*/  FMUL R11, R11, R16 ;  /* 0x000000100b0b7220 */ /* 0x000fe20000400000 */
[----:B------:R-:W-:Y:S01]  /*ef70*/  BSSY B1, `(.L_x_286) ;  /* 0x000000b000017945 */ /* 0x000fe20003800000 */
[----:B------:R-:W-:-:S04]  /*ef80*/  IMAD.WIDE.U32 R22, R22, UR43, R14 ;  /* 0x0000002b16167c25 */ /* 0x000fc8000f8e000e */
[----:B------:R-:W-:Y:S01]  /*ef90*/  FFMA R11, R26, R2, R11 ;  /* 0x000000021a0b7223 */ /* 0x000fe2000000000b */
[----:B------:R-:W-:Y:S01]  /*efa0*/  IMAD.IADD R157, R157, 0x1, R23 ;  /* 0x000000019d9d7824 */ /* 0x000fe200078e0217 */
[----:B------:R-:W-:-:S03]  /*efb0*/  LEA R12, P4, R22, R12, 0x1 ;  /* 0x0000000c160c7211 */ /* 0x000fc600078808ff */
[----:B------:R-:W-:Y:S02]  /*efc0*/  F2FP.BF16.F32.PACK_AB R14, RZ, R11 ;  /* 0x0000000bff0e723e */ /* 0x000fe400000010ff */
[----:B------:R-:W-:Y:S02]  /*efd0*/  IADD3.X R11, R9, R156, RZ, P2, !PT ;  /* 0x0000009c090b7210 */ /* 0x000fe400017fe4ff */
[----:B------:R-:W-:-:S03]  /*efe0*/  LEA.HI.X R13, R22, R13, R157, 0x1, P4 ;  /* 0x0000000d160d7211 */ /* 0x000fc600020f0c9d */
[----:B------:R2:W-:Y:S01]  /*eff0*/  @P3 STG.E.U16 desc[UR36][R10.64], R14 ;  /* 0x0000000e0a003986 */ /* 0x0005e2000c101524 */
[----:B------:R-:W-:Y:S05]  /*f000*/  @!P5 BRA `(.L_x_287) ;  /* 0x000000000004d947 */ /* 0x000fea0003800000 */
[----:B------:R3:W5:Y:S02]  /*f010*/  LDG.E.LTC128B.U16 R3, desc[UR36][R12.64+0x2] ;  /* 0x000002240c037981 */ /* 0x000764000c1e1520 */
.L_x_287:
[----:B------:R-:W-:Y:S05]  /*f020*/  BSYNC B1 ;  /* 0x0000000000017941 */ /* 0x000fea0003800000 */
.L_x_286:
[----:B-----5:R-:W-:Y:S01]  /*f030*/  IMAD.U32 R15, R3, 0x10000, RZ ;  /* 0x00010000030f7824 */ /* 0x020fe200078e00ff */
[----:B------:R-:W-:Y:S01]  /*f040*/  ISETP.GT.AND P2, PT, R0, 0x8, P0 ;  /* 0x000000080000780c */ /* 0x000fe20000744270 */
[----:B------:R-:W-:Y:S02]  /*f050*/  BSSY B1, `(.L_x_288) ;  /* 0x0000007000017945 */ /* 0x000fe40003800000 */
[----:B--2---:R-:W-:-:S04]  /*f060*/  FMUL R14, R15, R16 ;  /* 0x000000100f0e7220 */ /* 0x004fc80000400000 */
[----:B------:R-:W-:-:S05]  /*f070*/  FFMA R14, R27, R2, R14 ;  /* 0x000000021b0e7223 */ /* 0x000fca000000000e */
[----:B------:R-:W-:-:S05]  /*f080*/  F2FP.BF16.F32.PACK_AB R14, RZ, R14 ;  /* 0x0000000eff0e723e */ /* 0x000fca00000010ff */
[----:B------:R2:W-:Y:S01]  /*f090*/  @P5 STG.E.U16 desc[UR36][R10.64+0x2], R14 ;  /* 0x0000020e0a005986 */ /* 0x0005e2000c101524 */
[----:B------:R-:W-:Y:S05]  /*f0a0*/  @!P2 BRA `(.L_x_289) ;  /* 0x000000000004a947 */ /* 0x000fea0003800000 */
[----:B------:R4:W5:Y:S02]  /*f0b0*/  LDG.E.LTC128B.U16 R3, desc[UR36][R6.64+0x10] ;  /* 0x0000102406037981 */ /* 0x000964000c1e1520 */
.L_x_289:
[----:B------:R-:W-:Y:S05]  /*f0c0*/  BSYNC B1 ;  /* 0x0000000000017941 */ /* 0x000fea0003800000 */
.L_x_288:
[----:B--2--5:R-:W-:Y:S01]  /*f0d0*/  IMAD.U32 R11, R3, 0x10000, RZ ;  /* 0x00010000030b7824 */ /* 0x024fe200078e00ff */
[----:B------:R-:W-:Y:S01]  /*f0e0*/  ISETP.GT.AND P3, PT, R0, 0x9, P0 ;  /* 0x000000090000780c */ /* 0x000fe20000764270 */
[----:B------:R-:W-:Y:S02]  /*f0f0*/  BSSY B1, `(.L_x_290) ;  /* 0x0000007000017945 */ /* 0x000fe40003800000 */
[----:B------:R-:W-:-:S04]  /*f100*/  FMUL R11, R11, R16 ;  /* 0x000000100b0b7220 */ /* 0x000fc80000400000 */
[----:B------:R-:W-:-:S05]  /*f110*/  FFMA R11, R28, R2, R11 ;  /* 0x000000021c0b7223 */ /* 0x000fca000000000b */
[----:B------:R-:W-:-:S05]  /*f120*/  F2FP.BF16.F32.PACK_AB R11, RZ, R11 ;  /* 0x0000000bff0b723e */ /* 0x000fca00000010ff */
[----:B------:R2:W-:Y:S01]  /*f130*/  @P2 STG.E.U16 desc[UR36][R8.64+0x10], R11 ;  /* 0x0000100b08002986 */ /* 0x0005e2000c101524 */
[----:B------:R-:W-:Y:S05]  /*f140*/  @!P3 BRA `(.L_x_291) ;  /* 0x000000000004b947 */ /* 0x000fea0003800000 */
[----:B------:R0:W5:Y:S02]  /*f150*/  LDG.E.LTC128B.U16 R3, desc[UR36][R6.64+0x12] ;  /* 0x0000122406037981 */ /* 0x000164000c1e1520 */
.L_x_291:
[----:B------:R-:W-:Y:S05]  /*f160*/  BSYNC B1 ;  /* 0x0000000000017941 */ /* 0x000fea0003800000 */
.L_x_290:
        /* <DEDUP_REMOVED lines=9> */
.L_x_293:
[----:B------:R-:W-:Y:S05]  /*f200*/  BSYNC B1 ;  /* 0x0000000000017941 */ /* 0x000fea0003800000 */
.L_x_292:
[----:B-----5:R-:W-:Y:S01]  /*f210*/  SHF.L.U32 R11, R3, 0x10, RZ ;  /* 0x00000010030b7819 */ /* 0x020fe200000006ff */
[----:B------:R-:W-:Y:S01]  /*f220*/  BSSY B1, `(.L_x_294) ;  /* 0x000000a000017945 */ /* 0x000fe20003800000 */
[----:B--2---:R-:W-:Y:S02]  /*f230*/  IADD3 R10, P3, R158, R8, RZ ;  /* 0x000000089e0a7210 */ /* 0x004fe40007f7e0ff */
[----:B------:R-:W-:Y:S01]  /*f240*/  ISETP.GT.AND P2, PT, R0, 0x9, P1 ;  /* 0x000000090000780c */ /* 0x000fe20000f44270 */
[----:B------:R-:W-:-:S04]  /*f250*/  FMUL R11, R11, R16 ;  /* 0x000000100b0b7220 */ /* 0x000fc80000400000 */
[----:B------:R-:W-:-:S05]  /*f260*/  FFMA R11, R30, R2, R11 ;  /* 0x000000021e0b7223 */ /* 0x000fca000000000b */
[----:B------:R-:W-:Y:S01]  /*f270*/  F2FP.BF16.F32.PACK_AB R14, RZ, R11 ;  /* 0x0000000bff0e723e */ /* 0x000fe200000010ff */
[----:B------:R-:W-:-:S05]  /*f280*/  IMAD.X R11, R156, 0x1, R9, P3 ;  /* 0x000000019c0b7824 */ /* 0x000fca00018e0609 */
[----:B------:R2:W-:Y:S01]  /*f290*/  @P4 STG.E.U16 desc[UR36][R10.64+0x10], R14 ;  /* 0x0000100e0a004986 */ /* 0x0005e2000c101524 */
[----:B------:R-:W-:Y:S05]  /*f2a0*/  @!P2 BRA `(.L_x_295) ;  /* 0x000000000004a947 */ /* 0x000fea0003800000 */
[----:B------:R0:W5:Y:S02]  /*f2b0*/  LDG.E.LTC128B.U16 R3, desc[UR36][R12.64+0x12] ;  /* 0x000012240c037981 */ /* 0x000164000c1e1520 */
.L_x_295:
[----:B------:R-:W-:Y:S05]  /*f2c0*/  BSYNC B1 ;  /* 0x0000000000017941 */ /* 0x000fea0003800000 */
.L_x_294:
[----:B--2--5:R-:W-:Y:S01]  /*f2d0*/  IMAD.U32 R11, R3, 0x10000, RZ ;  /* 0x00010000030b7824 */ /* 0x024fe200078e00ff */
[----:B------:R-:W-:Y:S01]  /*f2e0*/  IADD3 R158, P3, P4, R158, R4, R159 ;  /* 0x000000049e9e7210 */ /* 0x000fe20007c7e09f */
[----:B------:R-:W-:Y:S01]  /*f2f0*/  BSSY B1, `(.L_x_296) ;  /* 0x0000009000017945 */ /* 0x000fe20003800000 */
[----:B------:R-:W-:Y:S01]  /*f300*/  ISETP.GT.AND P5, PT, R0, 0x10, P0 ;  /* 0x000000100000780c */ /* 0x000fe200007a4270 */
[----:B------:R-:W-:Y:S01]  /*f310*/  FMUL R10, R11, R16 ;  /* 0x000000100b0a7220 */ /* 0x000fe20000400000 */
[----:B------:R-:W-:-:S03]  /*f320*/  IADD3.X R159, R156, R5, R161, P3, P4 ;  /* 0x000000059c9f7210 */ /* 0x000fc60001fe84a1 */
[----:B------:R-:W-:-:S05]  /*f330*/  FFMA R10, R31, R2, R10 ;  /* 0x000000021f0a7223 */ /* 0x000fca000000000a */
[----:B------:R-:W-:-:S05]  /*f340*/  F2FP.BF16.F32.PACK_AB R10, RZ, R10 ;  /* 0x0000000aff0a723e */ /* 0x000fca00000010ff */
[----:B------:R2:W-:Y:S01]  /*f350*/  @P2 STG.E.U16 desc[UR36][R158.64+0x12], R10 ;  /* 0x0000120a9e002986 */ /* 0x0005e2000c101524 */
[----:B------:R-:W-:Y:S05]  /*f360*/  @!P5 BRA `(.L_x_297) ;  /* 0x000000000004d947 */ /* 0x000fea0003800000 */
[----:B------:R0:W5:Y:S02]  /*f370*/  LDG.E.LTC128B.U16 R3, desc[UR36][R6.64+0x20] ;  /* 0x0000202406037981 */ /* 0x000164000c1e1520 */
.L_x_297:
[----:B------:R-:W-:Y:S05]  /*f380*/  BSYNC B1 ;  /* 0x0000000000017941 */ /* 0x000fea0003800000 */
.L_x_296:
[----:B-----5:R-:W-:Y:S01]  /*f390*/  IMAD.U32 R5, R3, 0x10000, RZ ;  /* 0x0001000003057824 */ /* 0x020fe200078e00ff */
        /* <DEDUP_REMOVED lines=8> */
.L_x_299:
[----:B------:R-:W-:Y:S05]  /*f420*/  BSYNC B1 ;  /* 0x0000000000017941 */ /* 0x000fea0003800000 */
.L_x_298:
[----:B0----5:R-:W-:Y:S01]  /*f430*/  SHF.L.U32 R5, R3, 0x10, RZ ;  /* 0x0000001003057819 */ /* 0x021fe200000006ff */
[----:B------:R-:W-:Y:S01]  /*f440*/  BSSY B1, `(.L_x_300) ;  /* 0x0000008000017945 */ /* 0x000fe20003800000 */
[----:B------:R-:W-:-:S03]  /*f450*/  ISETP.GT.AND P3, PT, R0, 0x10, P1 ;  /* 0x000000100000780c */ /* 0x000fc60000f64270 */
[----:B------:R-:W-:-:S04]  /*f460*/  FMUL R4, R5, R16 ;  /* 0x0000001005047220 */ /* 0x000fc80000400000 */
[----:B------:R-:W-:-:S05]  /*f470*/  FFMA R4, R33, R2, R4 ;  /* 0x0000000221047223 */ /* 0x000fca0000000004 */
[----:B------:R-:W-:-:S05]  /*f480*/  F2FP.BF16.F32.PACK_AB R4, RZ, R4 ;  /* 0x00000004ff04723e */ /* 0x000fca00000010ff */
[----:B------:R0:W-:Y:S01]  /*f490*/  @P2 STG.E.U16 desc[UR36][R8.64+0x22], R4 ;  /* 0x0000220408002986 */ /* 0x0001e2000c101524 */
[----:B------:R-:W-:Y:S05]  /*f4a0*/  @!P3 BRA `(.L_x_301) ;  /* 0x000000000004b947 */ /* 0x000fea0003800000 */
[----:B------:R0:W5:Y:S02]  /*f4b0*/  LDG.E.LTC128B.U16 R3, desc[UR36][R12.64+0x20] ;  /* 0x000020240c037981 */ /* 0x000164000c1e1520 */
.L_x_301:
[----:B------:R-:W-:Y:S05]  /*f4c0*/  BSYNC B1 ;  /* 0x0000000000017941 */ /* 0x000fea0003800000 */
.L_x_300:
[----:B-----5:R-:W-:Y:S01]  /*f4d0*/  IMAD.U32 R5, R3, 0x10000, RZ ;  /* 0x0001000003057824 */ /* 0x020fe200078e00ff */
[----:B------:R-:W-:Y:S01]  /*f4e0*/  ISETP.GT.AND P2, PT, R0, 0x11, P1 ;  /* 0x000000110000780c */ /* 0x000fe20000f44270 */
[----:B0-----:R-:W-:Y:S01]  /*f4f0*/  @P3 IMAD.MOV.U32 R4, RZ, RZ, R158 ;  /* 0x000000ffff043224 */ /* 0x001fe200078e009e */
[----:B------:R-:W-:Y:S01]  /*f500*/  BSSY B1, `(.L_x_302) ;  /* 0x0000009000017945 */ /* 0x000fe20003800000 */
[----:B------:R-:W-:-:S04]  /*f510*/  FMUL R5, R5, R16 ;  /* 0x0000001005057220 */ /* 0x000fc80000400000 */
[----:B------:R-:W-:-:S05]  /*f520*/  FFMA R5, R34, R2, R5 ;  /* 0x0000000222057223 */ /* 0x000fca0000000005 */
[----:B------:R-:W-:-:S04]  /*f530*/  F2FP.BF16.F32.PACK_AB R5, RZ, R5 ;  /* 0x00000005ff05723e */ /* 0x000fc800000010ff */
[----:B--2---:R-:W-:Y:S01]  /*f540*/  PRMT R10, R5, 0x7610, R10 ;  /* 0x00007610050a7816 */ /* 0x004fe2000000000a */
[----:B------:R-:W-:-:S05]  /*f550*/  @P3 IMAD.MOV.U32 R5, RZ, RZ, R159 ;  /* 0x000000ffff053224 */ /* 0x000fca00078e009f */
[----:B------:R0:W-:Y:S01]  /*f560*/  @P3 STG.E.U16 desc[UR36][R4.64+0x20], R10 ;  /* 0x0000200a04003986 */ /* 0x0001e2000c101524 */
[----:B------:R-:W-:Y:S05]  /*f570*/  @!P2 BRA `(.L_x_303) ;  /* 0x000000000004a947 */ /* 0x000fea0003800000 */
[----:B------:R2:W5:Y:S02]  /*f580*/  LDG.E.LTC128B.U16 R3, desc[UR36][R12.64+0x22] ;  /* 0x000022240c037981 */ /* 0x000564000c1e1520 */
.L_x_303:
[----:B------:R-:W-:Y:S05]  /*f590*/  BSYNC B1 ;  /* 0x0000000000017941 */ /* 0x000fea0003800000 */
.L_x_302:
[----:B0----5:R-:W-:Y:S01]  /*f5a0*/  SHF.L.U32 R5, R3, 0x10, RZ ;  /* 0x0000001003057819 */ /* 0x021fe200000006ff */
[----:B------:R-:W-:Y:S01]  /*f5b0*/  BSSY B1, `(.L_x_304) ;  /* 0x000000b000017945 */ /* 0x000fe20003800000 */
[----:B------:R-:W-:-:S03]  /*f5c0*/  ISETP.GT.AND P3, PT, R0, 0x18, P0 ;  /* 0x000000180000780c */ /* 0x000fc60000764270 */
[----:B------:R-:W-:Y:S01]  /*f5d0*/  FMUL R4, R5, R16 ;  /* 0x0000001005047220 */ /* 0x000fe20000400000 */
[----:B------:R-:W-:-:S03]  /*f5e0*/  @P2 IMAD.MOV.U32 R5, RZ, RZ, R159 ;  /* 0x000000ffff052224 */ /* 0x000fc600078e009f */
[----:B------:R-:W-:-:S05]  /*f5f0*/  FFMA R4, R35, R2, R4 ;  /* 0x0000000223047223 */ /* 0x000fca0000000004 */
[----:B------:R-:W-:-:S04]  /*f600*/  F2FP.BF16.F32.PACK_AB R4, RZ, R4 ;  /* 0x00000004ff04723e */ /* 0x000fc800000010ff */
[----:B------:R-:W-:Y:S01]  /*f610*/  PRMT R10, R4, 0x7610, R10 ;  /* 0x00007610040a7816 */ /* 0x000fe2000000000a */
[----:B------:R-:W-:-:S05]  /*f620*/  @P2 IMAD.MOV.U32 R4, RZ, RZ, R158 ;  /* 0x000000ffff042224 */ /* 0x000fca00078e009e */
[----:B------:R0:W-:Y:S01]  /*f630*/  @P2 STG.E.U16 desc[UR36][R4.64+0x22], R10 ;  /* 0x0000220a04002986 */ /* 0x0001e2000c101524 */
[----:B------:R-:W-:Y:S05]  /*f640*/  @!P3 BRA `(.L_x_305) ;  /* 0x000000000004b947 */ /* 0x000fea0003800000 */
[----:B------:R0:W5:Y:S02]  /*f650*/  LDG.E.LTC128B.U16 R3, desc[UR36][R6.64+0x30] ;  /* 0x0000302406037981 */ /* 0x000164000c1e1520 */
.L_x_305:
[----:B------:R-:W-:Y:S05]  /*f660*/  BSYNC B1 ;  /* 0x0000000000017941 */ /* 0x000fea0003800000 */
.L_x_304:
[----:B0----5:R-:W-:Y:S01]  /*f670*/  IMAD.U32 R5, R3, 0x10000, RZ ;  /* 0x0001000003057824 */ /* 0x021fe200078e00ff */
        /* <DEDUP_REMOVED lines=8> */
.L_x_307:
[----:B------:R-:W-:Y:S05]  /*f700*/  BSYNC B1 ;  /* 0x0000000000017941 */ /* 0x000fea0003800000 */
.L_x_306:
        /* <DEDUP_REMOVED lines=9> */
.L_x_309:
[----:B------:R-:W-:Y:S05]  /*f7a0*/  BSYNC B1 ;  /* 0x0000000000017941 */ /* 0x000fea0003800000 */
.L_x_308:
[----:B-----5:R-:W-:Y:S01]  /*f7b0*/  IMAD.U32 R5, R3, 0x10000, RZ ;  /* 0x0001000003057824 */ /* 0x020fe200078e00ff */
[----:B------:R-:W-:Y:S01]  /*f7c0*/  ISETP.GT.AND P2, PT, R0, 0x19, P1 ;  /* 0x000000190000780c */ /* 0x000fe20000f44270 */
[----:B0-----:R-:W-:Y:S01]  /*f7d0*/  @P3 IMAD.MOV.U32 R4, RZ, RZ, R158 ;  /* 0x000000ffff043224 */ /* 0x001fe200078e009e */
[----:B------:R-:W-:Y:S01]  /*f7e0*/  BSSY B1, `(.L_x_310) ;  /* 0x0000009000017945 */ /* 0x000fe20003800000 */
[----:B------:R-:W-:-:S04]  /*f7f0*/  FMUL R5, R5, R16 ;  /* 0x0000001005057220 */ /* 0x000fc80000400000 */
[----:B------:R-:W-:-:S05]  /*f800*/  FFMA R5, R38, R2, R5 ;  /* 0x0000000226057223 */ /* 0x000fca0000000005 */
[----:B------:R-:W-:-:S04]  /*f810*/  F2FP.BF16.F32.PACK_AB R5, RZ, R5 ;  /* 0x00000005ff05723e */ /* 0x000fc800000010ff */
[----:B------:R-:W-:Y:S01]  /*f820*/  PRMT R10, R5, 0x7610, R10 ;  /* 0x00007610050a7816 */ /* 0x000fe2000000000a */
[----:B------:R-:W-:-:S05]  /*f830*/  @P3 IMAD.MOV.U32 R5, RZ, RZ, R159 ;  /* 0x000000ffff053224 */ /* 0x000fca00078e009f */
[----:B------:R0:W-:Y:S01]  /*f840*/  @P3 STG.E.U16 desc[UR36][R4.64+0x30], R10 ;  /* 0x0000300a04003986 */ /* 0x0001e2000c101524 */
[----:B------:R-:W-:Y:S05]  /*f850*/  @!P2 BRA `(.L_x_311) ;  /* 0x000000000004a947 */ /* 0x000fea0003800000 */
[----:B------:R0:W5:Y:S02]  /*f860*/  LDG.E.LTC128B.U16 R3, desc[UR36][R12.64+0x32] ;  /* 0x000032240c037981 */ /* 0x000164000c1e1520 */
.L_x_311:
[----:B------:R-:W-:Y:S05]  /*f870*/  BSYNC B1 ;  /* 0x0000000000017941 */ /* 0x000fea0003800000 */
.L_x_310:
        /* <DEDUP_REMOVED lines=12> */
.L_x_313:
[----:B------:R-:W-:Y:S05]  /*f940*/  BSYNC B1 ;  /* 0x0000000000017941 */ /* 0x000fea0003800000 */
.L_x_312:
        /* <DEDUP_REMOVED lines=9> */
.L_x_315:
[----:B------:R-:W-:Y:S05]  /*f9e0*/  BSYNC B1 ;  /* 0x0000000000017941 */ /* 0x000fea0003800000 */
.L_x_314:
        /* <DEDUP_REMOVED lines=9> */
.L_x_317:
[----:B------:R-:W-:Y:S05]  /*fa80*/  BSYNC B1 ;  /* 0x0000000000017941 */ /* 0x000fea0003800000 */
.L_x_316:
        /* <DEDUP_REMOVED lines=12> */
.L_x_319:
[----:B------:R-:W-:Y:S05]  /*fb50*/  BSYNC B1 ;  /* 0x0000000000017941 */ /* 0x000fea0003800000 */
.L_x_318:
        /* <DEDUP_REMOVED lines=12> */
.L_x_321:
[----:B------:R-:W-:Y:S05]  /*fc20*/  BSYNC B1 ;  /* 0x0000000000017941 */ /* 0x000fea0003800000 */
.L_x_320:
        /* <DEDUP_REMOVED lines=9> */
.L_x_323:
[----:B------:R-:W-:Y:S05]  /*fcc0*/  BSYNC B1 ;  /* 0x0000000000017941 */ /* 0x000fea0003800000 */
.L_x_322:
        /* <DEDUP_REMOVED lines=9> */
.L_x_325:
[----:B------:R-:W-:Y:S05]  /*fd60*/  BSYNC B1 ;  /* 0x0000000000017941 */ /* 0x000fea0003800000 */
.L_x_324:
        /* <DEDUP_REMOVED lines=12> */
.L_x_327:
[----:B------:R-:W-:Y:S05]  /*fe30*/  BSYNC B1 ;  /* 0x0000000000017941 */ /* 0x000fea0003800000 */
.L_x_326:
        /* <DEDUP_REMOVED lines=12> */
.L_x_329:
[----:B------:R-:W-:Y:S05]  /*ff00*/  BSYNC B1 ;  /* 0x0000000000017941 */ /* 0x000fea0003800000 */
.L_x_328:
        /* <DEDUP_REMOVED lines=9> */
.L_x_331:
[----:B------:R-:W-:Y:S05]  /*ffa0*/  BSYNC B1 ;  /* 0x0000000000017941 */ /* 0x000fea0003800000 */
.L_x_330:
        /* <DEDUP_REMOVED lines=9> */
.L_x_333:
[----:B------:R-:W-:Y:S05]  /*10040*/  BSYNC B1 ;  /* 0x0000000000017941 */ /* 0x000fea0003800000 */
.L_x_332:
        /* <DEDUP_REMOVED lines=12> */
.L_x_335:
[----:B------:R-:W-:Y:S05]  /*10110*/  BSYNC B1 ;  /* 0x0000000000017941 */ /* 0x000fea0003800000 */
.L_x_334:
        /* <DEDUP_REMOVED lines=12> */
.L_x_337:
[----:B------:R-:W-:Y:S05]  /*101e0*/  BSYNC B1 ;  /* 0x0000000000017941 */ /* 0x000fea0003800000 */
.L_x_336:
        /* <DEDUP_REMOVED lines=9> */
.L_x_339:
[----:B------:R-:W-:Y:S05]  /*10280*/  BSYNC B1 ;  /* 0x0000000000017941 */ /* 0x000fea0003800000 */
.L_x_338:
        /* <DEDUP_REMOVED lines=9> */
.L_x_341:
[----:B------:R-:W-:Y:S05]  /*10320*/  BSYNC B1 ;  /* 0x0000000000017941 */ /* 0x000fea0003800000 */
.L_x_340:
        /* <DEDUP_REMOVED lines=12> */
.L_x_343:
[----:B------:R-:W-:Y:S05]  /*103f0*/  BSYNC B1 ;  /* 0x0000000000017941 */ /* 0x000fea0003800000 */
.L_x_342:
        /* <DEDUP_REMOVED lines=12> */
.L_x_345:
[----:B------:R-:W-:Y:S05]  /*104c0*/  BSYNC B1 ;  /* 0x0000000000017941 */ /* 0x000fea0003800000 */
.L_x_344:
        /* <DEDUP_REMOVED lines=9> */
.L_x_347:
[----:B------:R-:W-:Y:S05]  /*10560*/  BSYNC B1 ;  /* 0x0000000000017941 */ /* 0x000fea0003800000 */
.L_x_346:
        /* <DEDUP_REMOVED lines=9> */
.L_x_349:
[----:B------:R-:W-:Y:S05]  /*10600*/  BSYNC B1 ;  /* 0x0000000000017941 */ /* 0x000fea0003800000 */
.L_x_348:
        /* <DEDUP_REMOVED lines=12> */
.L_x_351:
[----:B------:R-:W-:Y:S05]  /*106d0*/  BSYNC B1 ;  /* 0x0000000000017941 */ /* 0x000fea0003800000 */
.L_x_350:
        /* <DEDUP_REMOVED lines=12> */
.L_x_353:
[----:B------:R-:W-:Y:S05]  /*107a0*/  BSYNC B1 ;  /* 0x0000000000017941 */ /* 0x000fea0003800000 */
.L_x_352:
        /* <DEDUP_REMOVED lines=9> */
.L_x_355:
[----:B------:R-:W-:Y:S05]  /*10840*/  BSYNC B1 ;  /* 0x0000000000017941 */ /* 0x000fea0003800000 */
.L_x_354:
        /* <DEDUP_REMOVED lines=9> */
.L_x_357:
[----:B------:R-:W-:Y:S05]  /*108e0*/  BSYNC B1 ;  /* 0x0000000000017941 */ /* 0x000fea0003800000 */
.L_x_356:
        /* <DEDUP_REMOVED lines=12> */
.L_x_359:
[----:B------:R-:W-:Y:S05]  /*109b0*/  BSYNC B1 ;  /* 0x0000000000017941 */ /* 0x000fea0003800000 */
.L_x_358:
        /* <DEDUP_REMOVED lines=12> */
.L_x_361:
[----:B------:R-:W-:Y:S05]  /*10a80*/  BSYNC B1 ;  /* 0x0000000000017941 */ /* 0x000fea0003800000 */
.L_x_360:
        /* <DEDUP_REMOVED lines=9> */
.L_x_363:
[----:B------:R-:W-:Y:S05]  /*10b20*/  BSYNC B1 ;  /* 0x0000000000017941 */ /* 0x000fea0003800000 */
.L_x_362:
        /* <DEDUP_REMOVED lines=9> */
.L_x_365:
[----:B------:R-:W-:Y:S05]  /*10bc0*/  BSYNC B1 ;  /* 0x0000000000017941 */ /* 0x000fea0003800000 */
.L_x_364:
        /* <DEDUP_REMOVED lines=12> */
.L_x_367:
[----:B------:R-:W-:Y:S05]  /*10c90*/  BSYNC B1 ;  /* 0x0000000000017941 */ /* 0x000fea0003800000 */
.L_x_366:
        /* <DEDUP_REMOVED lines=12> */
.L_x_369:
[----:B------:R-:W-:Y:S05]  /*10d60*/  BSYNC B1 ;  /* 0x0000000000017941 */ /* 0x000fea0003800000 */
.L_x_368:
        /* <DEDUP_REMOVED lines=9> */
.L_x_371:
[----:B------:R-:W-:Y:S05]  /*10e00*/  BSYNC B1 ;  /* 0x0000000000017941 */ /* 0x000fea0003800000 */
.L_x_370:
        /* <DEDUP_REMOVED lines=9> */
.L_x_373:
[----:B------:R-:W-:Y:S05]  /*10ea0*/  BSYNC B1 ;  /* 0x0000000000017941 */ /* 0x000fea0003800000 */
.L_x_372:
        /* <DEDUP_REMOVED lines=12> */
.L_x_375:
[----:B------:R-:W-:Y:S05]  /*10f70*/  BSYNC B1 ;  /* 0x0000000000017941 */ /* 0x000fea0003800000 */
.L_x_374:
        /* <DEDUP_REMOVED lines=12> */
.L_x_377:
[----:B------:R-:W-:Y:S05]  /*11040*/  BSYNC B1 ;  /* 0x0000000000017941 */ /* 0x000fea0003800000 */
.L_x_376:
        /* <DEDUP_REMOVED lines=9> */
.L_x_379:
[----:B------:R-:W-:Y:S05]  /*110e0*/  BSYNC B1 ;  /* 0x0000000000017941 */ /* 0x000fea0003800000 */
.L_x_378:
        /* <DEDUP_REMOVED lines=9> */
.L_x_381:
[----:B------:R-:W-:Y:S05]  /*11180*/  BSYNC B1 ;  /* 0x0000000000017941 */ /* 0x000fea0003800000 */
.L_x_380:
        /* <DEDUP_REMOVED lines=12> */
.L_x_383:
[----:B------:R-:W-:Y:S05]  /*11250*/  BSYNC B1 ;  /* 0x0000000000017941 */ /* 0x000fea0003800000 */
.L_x_382:
        /* <DEDUP_REMOVED lines=12> */
.L_x_385:
[----:B------:R-:W-:Y:S05]  /*11320*/  BSYNC B1 ;  /* 0x0000000000017941 */ /* 0x000fea0003800000 */
.L_x_384:
        /* <DEDUP_REMOVED lines=9> */
.L_x_387:
[----:B------:R-:W-:Y:S05]  /*113c0*/  BSYNC B1 ;  /* 0x0000000000017941 */ /* 0x000fea0003800000 */
.L_x_386:
        /* <DEDUP_REMOVED lines=9> */
.L_x_389:
[----:B------:R-:W-:Y:S05]  /*11460*/  BSYNC B1 ;  /* 0x0000000000017941 */ /* 0x000fea0003800000 */
.L_x_388:
        /* <DEDUP_REMOVED lines=12> */
.L_x_391:
[----:B------:R-:W-:Y:S05]  /*11530*/  BSYNC B1 ;  /* 0x0000000000017941 */ /* 0x000fea0003800000 */
.L_x_390:
        /* <DEDUP_REMOVED lines=12> */
.L_x_393:
[----:B------:R-:W-:Y:S05]  /*11600*/  BSYNC B1 ;  /* 0x0000000000017941 */ /* 0x000fea0003800000 */
.L_x_392:
        /* <DEDUP_REMOVED lines=9> */
.L_x_395:
[----:B------:R-:W-:Y:S05]  /*116a0*/  BSYNC B1 ;  /* 0x0000000000017941 */ /* 0x000fea0003800000 */
.L_x_394:
        /* <DEDUP_REMOVED lines=9> */
.L_x_397:
[----:B------:R-:W-:Y:S05]  /*11740*/  BSYNC B1 ;  /* 0x0000000000017941 */ /* 0x000fea0003800000 */
.L_x_396:
        /* <DEDUP_REMOVED lines=12> */
.L_x_399:
[----:B------:R-:W-:Y:S05]  /*11810*/  BSYNC B1 ;  /* 0x0000000000017941 */ /* 0x000fea0003800000 */
.L_x_398:
        /* <DEDUP_REMOVED lines=12> */
.L_x_401:
[----:B------:R-:W-:Y:S05]  /*118e0*/  BSYNC B1 ;  /* 0x0000000000017941 */ /* 0x000fea0003800000 */
.L_x_400:
        /* <DEDUP_REMOVED lines=9> */
.L_x_403:
[----:B------:R-:W-:Y:S05]  /*11980*/  BSYNC B1 ;  /* 0x0000000000017941 */ /* 0x000fea0003800000 */
.L_x_402:
        /* <DEDUP_REMOVED lines=9> */
.L_x_405:
[----:B------:R-:W-:Y:S05]  /*11a20*/  BSYNC B1 ;  /* 0x0000000000017941 */ /* 0x000fea0003800000 */
.L_x_404:
        /* <DEDUP_REMOVED lines=12> */
.L_x_407:
[----:B------:R-:W-:Y:S05]  /*11af0*/  BSYNC B1 ;  /* 0x0000000000017941 */ /* 0x000fea0003800000 */
.L_x_406:
        /* <DEDUP_REMOVED lines=12> */
.L_x_409:
[----:B------:R-:W-:Y:S05]  /*11bc0*/  BSYNC B1 ;  /* 0x0000000000017941 */ /* 0x000fea0003800000 */
.L_x_408:
        /* <DEDUP_REMOVED lines=9> */
.L_x_411:
[----:B------:R-:W-:Y:S05]  /*11c60*/  BSYNC B1 ;  /* 0x0000000000017941 */ /* 0x000fea0003800000 */
.L_x_410:
        /* <DEDUP_REMOVED lines=9> */
.L_x_413:
[----:B------:R-:W-:Y:S05]  /*11d00*/  BSYNC B1 ;  /* 0x0000000000017941 */ /* 0x000fea0003800000 */
.L_x_412:
        /* <DEDUP_REMOVED lines=12> */
.L_x_415:
[----:B------:R-:W-:Y:S05]  /*11dd0*/  BSYNC B1 ;  /* 0x0000000000017941 */ /* 0x000fea0003800000 */
.L_x_414:
        /* <DEDUP_REMOVED lines=12> */
.L_x_417:
[----:B------:R-:W-:Y:S05]  /*11ea0*/  BSYNC B1 ;  /* 0x0000000000017941 */ /* 0x000fea0003800000 */
.L_x_416:
        /* <DEDUP_REMOVED lines=9> */
.L_x_419:
[----:B------:R-:W-:Y:S05]  /*11f40*/  BSYNC B1 ;  /* 0x0000000000017941 */ /* 0x000fea0003800000 */
.L_x_418:
        /* <DEDUP_REMOVED lines=9> */
.L_x_421:
[----:B------:R-:W-:Y:S05]  /*11fe0*/  BSYNC B1 ;  /* 0x0000000000017941 */ /* 0x000fea0003800000 */
.L_x_420:
        /* <DEDUP_REMOVED lines=12> */
.L_x_423:
[----:B------:R-:W-:Y:S05]  /*120b0*/  BSYNC B1 ;  /* 0x0000000000017941 */ /* 0x000fea0003800000 */
.L_x_422:
        /* <DEDUP_REMOVED lines=12> */
.L_x_425:
[----:B------:R-:W-:Y:S05]  /*12180*/  BSYNC B1 ;  /* 0x0000000000017941 */ /* 0x000fea0003800000 */
.L_x_424:
        /* <DEDUP_REMOVED lines=9> */
.L_x_427:
[----:B------:R-:W-:Y:S05]  /*12220*/  BSYNC B1 ;  /* 0x0000000000017941 */ /* 0x000fea0003800000 */
.L_x_426:
        /* <DEDUP_REMOVED lines=9> */
.L_x_429:
[----:B------:R-:W-:Y:S05]  /*122c0*/  BSYNC B1 ;  /* 0x0000000000017941 */ /* 0x000fea0003800000 */
.L_x_428:
        /* <DEDUP_REMOVED lines=12> */
.L_x_431:
[----:B------:R-:W-:Y:S05]  /*12390*/  BSYNC B1 ;  /* 0x0000000000017941 */ /* 0x000fea0003800000 */
.L_x_430:
        /* <DEDUP_REMOVED lines=12> */
.L_x_433:
[----:B------:R-:W-:Y:S05]  /*12460*/  BSYNC B1 ;  /* 0x0000000000017941 */ /* 0x000fea0003800000 */
.L_x_432:
        /* <DEDUP_REMOVED lines=9> */
.L_x_435:
[----:B------:R-:W-:Y:S05]  /*12500*/  BSYNC B1 ;  /* 0x0000000000017941 */ /* 0x000fea0003800000 */
.L_x_434:
        /* <DEDUP_REMOVED lines=9> */
.L_x_437:
[----:B------:R-:W-:Y:S05]  /*125a0*/  BSYNC B1 ;  /* 0x0000000000017941 */ /* 0x000fea0003800000 */
.L_x_436:
        /* <DEDUP_REMOVED lines=12> */
.L_x_439:
[----:B------:R-:W-:Y:S05]  /*12670*/  BSYNC B1 ;  /* 0x0000000000017941 */ /* 0x000fea0003800000 */
.L_x_438:
        /* <DEDUP_REMOVED lines=12> */
.L_x_441:
[----:B------:R-:W-:Y:S05]  /*12740*/  BSYNC B1 ;  /* 0x0000000000017941 */ /* 0x000fea0003800000 */
.L_x_440:
        /* <DEDUP_REMOVED lines=9> */
.L_x_443:
[----:B------:R-:W-:Y:S05]  /*127e0*/  BSYNC B1 ;  /* 0x0000000000017941 */ /* 0x000fea0003800000 */
.L_x_442:
        /* <DEDUP_REMOVED lines=9> */
.L_x_445:
[----:B------:R-:W-:Y:S05]  /*12880*/  BSYNC B1 ;  /* 0x0000000000017941 */ /* 0x000fea0003800000 */
.L_x_444:
        /* <DEDUP_REMOVED lines=12> */
.L_x_447:
[----:B------:R-:W-:Y:S05]  /*12950*/  BSYNC B1 ;  /* 0x0000000000017941 */ /* 0x000fea0003800000 */
.L_x_446:
        /* <DEDUP_REMOVED lines=12> */
.L_x_449:
[----:B------:R-:W-:Y:S05]  /*12a20*/  BSYNC B1 ;  /* 0x0000000000017941 */ /* 0x000fea0003800000 */
.L_x_448:
        /* <DEDUP_REMOVED lines=9> */
.L_x_451:
[----:B------:R-:W-:Y:S05]  /*12ac0*/  BSYNC B1 ;  /* 0x0000000000017941 */ /* 0x000fea0003800000 */
.L_x_450:
        /* <DEDUP_REMOVED lines=9> */
.L_x_453:
[----:B------:R-:W-:Y:S05]  /*12b60*/  BSYNC B1 ;  /* 0x0000000000017941 */ /* 0x000fea0003800000 */
.L_x_452:
        /* <DEDUP_REMOVED lines=12> */
.L_x_455:
[----:B------:R-:W-:Y:S05]  /*12c30*/  BSYNC B1 ;  /* 0x0000000000017941 */ /* 0x000fea0003800000 */
.L_x_454:
        /* <DEDUP_REMOVED lines=12> */
.L_x_457:
[----:B------:R-:W-:Y:S05]  /*12d00*/  BSYNC B1 ;  /* 0x0000000000017941 */ /* 0x000fea0003800000 */
.L_x_456:
        /* <DEDUP_REMOVED lines=9> */
.L_x_459:
[----:B------:R-:W-:Y:S05]  /*12da0*/  BSYNC B1 ;  /* 0x0000000000017941 */ /* 0x000fea0003800000 */
.L_x_458:
        /* <DEDUP_REMOVED lines=9> */
.L_x_461:
[----:B------:R-:W-:Y:S05]  /*12e40*/  BSYNC B1 ;  /* 0x0000000000017941 */ /* 0x000fea0003800000 */
.L_x_460:
        /* <DEDUP_REMOVED lines=12> */
.L_x_463:
[----:B------:R-:W-:Y:S05]  /*12f10*/  BSYNC B1 ;  /* 0x0000000000017941 */ /* 0x000fea0003800000 */
.L_x_462:
        /* <DEDUP_REMOVED lines=12> */
.L_x_465:
[----:B------:R-:W-:Y:S05]  /*12fe0*/  BSYNC B1 ;  /* 0x0000000000017941 */ /* 0x000fea0003800000 */
.L_x_464:
        /* <DEDUP_REMOVED lines=9> */
.L_x_467:
[----:B------:R-:W-:Y:S05]  /*13080*/  BSYNC B1 ;  /* 0x0000000000017941 */ /* 0x000fea0003800000 */
.L_x_466:
        /* <DEDUP_REMOVED lines=9> */
.L_x_469:
[----:B------:R-:W-:Y:S05]  /*13120*/  BSYNC B1 ;  /* 0x0000000000017941 */ /* 0x000fea0003800000 */
.L_x_468:
        /* <DEDUP_REMOVED lines=12> */
.L_x_471:
[----:B------:R-:W-:Y:S05]  /*131f0*/  BSYNC B1 ;  /* 0x0000000000017941 */ /* 0x000fea0003800000 */
.L_x_470:
        /* <DEDUP_REMOVED lines=12> */
.L_x_473:
[----:B------:R-:W-:Y:S05]  /*132c0*/  BSYNC B1 ;  /* 0x0000000000017941 */ /* 0x000fea0003800000 */
.L_x_472:
        /* <DEDUP_REMOVED lines=9> */
.L_x_475:
[----:B------:R-:W-:Y:S05]  /*13360*/  BSYNC B1 ;  /* 0x0000000000017941 */ /* 0x000fea0003800000 */
.L_x_474:
        /* <DEDUP_REMOVED lines=9> */
.L_x_477:
[----:B------:R-:W-:Y:S05]  /*13400*/  BSYNC B1 ;  /* 0x0000000000017941 */ /* 0x000fea0003800000 */
.L_x_476:
        /* <DEDUP_REMOVED lines=12> */
.L_x_479:
[----:B------:R-:W-:Y:S05]  /*134d0*/  BSYNC B1 ;  /* 0x0000000000017941 */ /* 0x000fea0003800000 */
.L_x_478:
        /* <DEDUP_REMOVED lines=12> */
.L_x_481:
[----:B------:R-:W-:Y:S05]  /*135a0*/  BSYNC B1 ;  /* 0x0000000000017941 */ /* 0x000fea0003800000 */
.L_x_480:
        /* <DEDUP_REMOVED lines=9> */
.L_x_483:
[----:B------:R-:W-:Y:S05]  /*13640*/  BSYNC B1 ;  /* 0x0000000000017941 */ /* 0x000fea0003800000 */
.L_x_482:
        /* <DEDUP_REMOVED lines=9> */
.L_x_485:
[----:B------:R-:W-:Y:S05]  /*136e0*/  BSYNC B1 ;  /* 0x0000000000017941 */ /* 0x000fea0003800000 */
.L_x_484:
        /* <DEDUP_REMOVED lines=12> */
.L_x_487:
[----:B------:R-:W-:Y:S05]  /*137b0*/  BSYNC B1 ;  /* 0x0000000000017941 */ /* 0x000fea0003800000 */
.L_x_486:
        /* <DEDUP_REMOVED lines=12> */
.L_x_489:
[----:B------:R-:W-:Y:S05]  /*13880*/  BSYNC B1 ;  /* 0x0000000000017941 */ /* 0x000fea0003800000 */
.L_x_488:
        /* <DEDUP_REMOVED lines=9> */
.L_x_491:
[----:B------:R-:W-:Y:S05]  /*13920*/  BSYNC B1 ;  /* 0x0000000000017941 */ /* 0x000fea0003800000 */
.L_x_490:
        /* <DEDUP_REMOVED lines=9> */
.L_x_493:
[----:B------:R-:W-:Y:S05]  /*139c0*/  BSYNC B1 ;  /* 0x0000000000017941 */ /* 0x000fea0003800000 */
.L_x_492:
        /* <DEDUP_REMOVED lines=12> */
.L_x_495:
[----:B------:R-:W-:Y:S05]  /*13a90*/  BSYNC B1 ;  /* 0x0000000000017941 */ /* 0x000fea0003800000 */
.L_x_494:
        /* <DEDUP_REMOVED lines=12> */
.L_x_497:
[----:B------:R-:W-:Y:S05]  /*13b60*/  BSYNC B1 ;  /* 0x0000000000017941 */ /* 0x000fea0003800000 */
.L_x_496:
        /* <DEDUP_REMOVED lines=9> */
.L_x_499:
[----:B------:R-:W-:Y:S05]  /*13c00*/  BSYNC B1 ;  /* 0x0000000000017941 */ /* 0x000fea0003800000 */
.L_x_498:
        /* <DEDUP_REMOVED lines=9> */
.L_x_501:
[----:B------:R-:W-:Y:S05]  /*13ca0*/  BSYNC B1 ;  /* 0x0000000000017941 */ /* 0x000fea0003800000 */
.L_x_500:
        /* <DEDUP_REMOVED lines=12> */
.L_x_503:
[----:B------:R-:W-:Y:S05]  /*13d70*/  BSYNC B1 ;  /* 0x0000000000017941 */ /* 0x000fea0003800000 */
.L_x_502:
        /* <DEDUP_REMOVED lines=12> */
.L_x_505:
[----:B------:R-:W-:Y:S05]  /*13e40*/  BSYNC B1 ;  /* 0x0000000000017941 */ /* 0x000fea0003800000 */
.L_x_504:
        /* <DEDUP_REMOVED lines=9> */
.L_x_507:
[----:B------:R-:W-:Y:S05]  /*13ee0*/  BSYNC B1 ;  /* 0x0000000000017941 */ /* 0x000fea0003800000 */
.L_x_506:
        /* <DEDUP_REMOVED lines=9> */
.L_x_509:
[----:B------:R-:W-:Y:S05]  /*13f80*/  BSYNC B1 ;  /* 0x0000000000017941 */ /* 0x000fea0003800000 */
.L_x_508:
        /* <DEDUP_REMOVED lines=12> */
.L_x_511:
[----:B------:R-:W-:Y:S05]  /*14050*/  BSYNC B1 ;  /* 0x0000000000017941 */ /* 0x000fea0003800000 */
.L_x_510:
        /* <DEDUP_REMOVED lines=12> */
.L_x_513:
[----:B------:R-:W-:Y:S05]  /*14120*/  BSYNC B1 ;  /* 0x0000000000017941 */ /* 0x000fea0003800000 */
.L_x_512:
        /* <DEDUP_REMOVED lines=9> */
.L_x_515:
[----:B------:R-:W-:Y:S05]  /*141c0*/  BSYNC B1 ;  /* 0x0000000000017941 */ /* 0x000fea0003800000 */
.L_x_514:
        /* <DEDUP_REMOVED lines=9> */
.L_x_517:
[----:B------:R-:W-:Y:S05]  /*14260*/  BSYNC B1 ;  /* 0x0000000000017941 */ /* 0x000fea0003800000 */
.L_x_516:
        /* <DEDUP_REMOVED lines=12> */
.L_x_519:
[----:B------:R-:W-:Y:S05]  /*14330*/  BSYNC B1 ;  /* 0x0000000000017941 */ /* 0x000fea0003800000 */
.L_x_518:
        /* <DEDUP_REMOVED lines=12> */
.L_x_521:
[----:B------:R-:W-:Y:S05]  /*14400*/  BSYNC B1 ;  /* 0x0000000000017941 */ /* 0x000fea0003800000 */
.L_x_520:
        /* <DEDUP_REMOVED lines=9> */
.L_x_523:
[----:B------:R-:W-:Y:S05]  /*144a0*/  BSYNC B1 ;  /* 0x0000000000017941 */ /* 0x000fea0003800000 */
.L_x_522:
        /* <DEDUP_REMOVED lines=9> */
.L_x_525:
[----:B------:R-:W-:Y:S05]  /*14540*/  BSYNC B1 ;  /* 0x0000000000017941 */ /* 0x000fea0003800000 */
.L_x_524:
        /* <DEDUP_REMOVED lines=12> */
.L_x_527:
[----:B------:R-:W-:Y:S05]  /*14610*/  BSYNC B1 ;  /* 0x0000000000017941 */ /* 0x000fea0003800000 */
.L_x_526:
        /* <DEDUP_REMOVED lines=12> */
.L_x_529:
[----:B------:R-:W-:Y:S05]  /*146e0*/  BSYNC B1 ;  /* 0x0000000000017941 */ /* 0x000fea0003800000 */
.L_x_528:
        /* <DEDUP_REMOVED lines=9> */
.L_x_531:
[----:B------:R-:W-:Y:S05]  /*14780*/  BSYNC B1 ;  /* 0x0000000000017941 */ /* 0x000fea0003800000 */
.L_x_530:
        /* <DEDUP_REMOVED lines=9> */
.L_x_533:
[----:B------:R-:W-:Y:S05]  /*14820*/  BSYNC B1 ;  /* 0x0000000000017941 */ /* 0x000fea0003800000 */
.L_x_532:
[----:B-----5:R-:W-:Y:S01]  /*14830*/  IMAD.U32 R5, R3, 0x10000, RZ ;  /* 0x0001000003057824 */ /* 0x020fe200078e00ff */
[----:B------:R-:W-:Y:S01]  /*14840*/  ISETP.GT.AND P1, PT, R0, 0xf9, P1 ;  /* 0x000000f90000780c */ /* 0x000fe20000f24270 */
[----:B0-----:R-:W-:Y:S01]  /*14850*/  @P2 IMAD.MOV.U32 R4, RZ, RZ, R158 ;  /* 0x000000ffff042224 */ /* 0x001fe200078e009e */
[----:B------:R-:W-:Y:S01]  /*14860*/  BSSY B1, `(.L_x_534) ;  /* 0x0000009000017945 */ /* 0x000fe20003800000 */
[----:B------:R-:W-:-:S04]  /*14870*/  FMUL R5, R5, R16 ;  /* 0x0000001005057220 */ /* 0x000fc80000400000 */
[----:B------:R-:W-:-:S05]  /*14880*/  FFMA R5, R150, R2, R5 ;  /* 0x0000000296057223 */ /* 0x000fca0000000005 */
[----:B------:R-:W-:-:S04]  /*14890*/  F2FP.BF16.F32.PACK_AB R5, RZ, R5 ;  /* 0x00000005ff05723e */ /* 0x000fc800000010ff */
[----:B-1--4-:R-:W-:Y:S01]  /*148a0*/  PRMT R6, R5, 0x7610, R6 ;  /* 0x0000761005067816 */ /* 0x012fe20000000006 */
[----:B------:R-:W-:-:S05]  /*148b0*/  @P2 IMAD.MOV.U32 R5, RZ, RZ, R159 ;  /* 0x000000ffff052224 */ /* 0x000fca00078e009f */
[----:B------:R0:W-:Y:S01]  /*148c0*/  @P2 STG.E.U16 desc[UR36][R4.64+0x1f0], R6 ;  /* 0x0001f00604002986 */ /* 0x0001e2000c101524 */
[----:B------:R-:W-:Y:S05]  /*148d0*/  @!P1 BRA `(.L_x_535) ;  /* 0x0000000000049947 */ /* 0x000fea0003800000 */
[----:B------:R1:W5:Y:S02]  /*148e0*/  LDG.E.LTC128B.U16 R3, desc[UR36][R12.64+0x1f2] ;  /* 0x0001f2240c037981 */ /* 0x000364000c1e1520 */
.L_x_535:
[----:B------:R-:W-:Y:S05]  /*148f0*/  BSYNC B1 ;  /* 0x0000000000017941 */ /* 0x000fea0003800000 */
.L_x_534:
[----:B------:R-:W-:Y:S05]  /*14900*/  @!P1 BRA `(.L_x_536) ;  /* 0x0000004c00b09947 */ /* 0x000fea0003800000 */
[----:B-----5:R-:W-:-:S05]  /*14910*/  SHF.L.U32 R3, R3, 0x10, RZ ;  /* 0x0000001003037819 */ /* 0x020fca00000006ff */
[----:B------:R-:W-:-:S04]  /*14920*/  FMUL R0, R3, R16 ;  /* 0x0000001003007220 */ /* 0x000fc80000400000 */
[----:B------:R-:W-:-:S05]  /*14930*/  FFMA R0, R151, R2, R0 ;  /* 0x0000000297007223 */ /* 0x000fca0000000000 */
[----:B------:R-:W-:-:S05]  /*14940*/  F2FP.BF16.F32.PACK_AB R0, RZ, R0 ;  /* 0x00000000ff00723e */ /* 0x000fca00000010ff */
[----:B------:R4:W-:Y:S01]  /*14950*/  STG.E.U16 desc[UR36][R158.64+0x1f2], R0 ;  /* 0x0001f2009e007986 */ /* 0x0009e2000c101524 */
[----:B------:R-:W-:Y:S05]  /*14960*/  BRA `(.L_x_536) ;  /* 0x0000004c00987947 */ /* 0x000fea0003800000 */
.L_x_29:
[----:B------:R-:W2:Y:S01]  /*14970*/  LDL.LU R3, [R1] ;  /* 0x0000000001037983 */ /* 0x000ea20000300800 */
[----:B------:R-:W-:-:S03]  /*14980*/  ULDC.64 UR4, c[0x0][0x5c0] ;  /* 0x0001700000047ab9 */ /* 0x000fc60000000a00 */
[----:B------:R-:W3:Y:S04]  /*14990*/  LDL.LU R9, [R1+0x60] ;  /* 0x0000600001097983 */ /* 0x000ee80000300800 */
[----:B------:R-:W4:Y:S04]  /*149a0*/  LDL.LU R11, [R1+0x8c] ;  /* 0x00008c00010b7983 */ /* 0x000f280000300800 */
[----:B------:R-:W5:Y:S04]  /*149b0*/  LDL.LU R235, [R1+0x9c] ;  /* 0x00009c0001eb7983 */ /* 0x000f680000300800 */
        /* <DEDUP_REMOVED lines=75> */
[----:B------:R-:W5:Y:S01]  /*14e70*/  LDL.LU R158, [R1+0x1cc] ;  /* 0x0001cc00019e7983 */ /* 0x000f620000300800 */
[----:B--2---:R-:W-:-:S03]  /*14e80*/  FMUL R3, R3, R2 ;  /* 0x0000000203037220 */ /* 0x004fc60000400000 */
[----:B------:R-:W2:Y:S01]  /*14e90*/  LDL.LU R157, [R1+0x1d0] ;  /* 0x0001d000019d7983 */ /* 0x000ea20000300800 */
[----:B------:R-:W-:-:S03]  /*14ea0*/  LEA R4, P0, R6, UR4, 0x1 ;  /* 0x0000000406047c11 */ /* 0x000fc6000f8008ff */
[----:B------:R-:W2:Y:S04]  /*14eb0*/  LDL.LU R156, [R1+0x1d4] ;  /* 0x0001d400019c7983 */ /* 0x000ea80000300800 */
[----:B------:R-:W2:Y:S04]  /*14ec0*/  LDL.LU R155, [R1+0x1d8] ;  /* 0x0001d800019b7983 */ /* 0x000ea80000300800 */
[----:B------:R-:W2:Y:S04]  /*14ed0*/  LDL.LU R154, [R1+0x1dc] ;  /* 0x0001dc00019a7983 */ /* 0x000ea80000300800 */
[----:B------:R-:W2:Y:S01]  /*14ee0*/  LDL.LU R153, [R1+0x1e0] ;  /* 0x0001e00001997983 */ /* 0x000ea20000300800 */
[----:B------:R-:W-:-:S03]  /*14ef0*/  LEA.HI.X R5, R6, UR5, R10, 0x1, P0 ;  /* 0x0000000506057c11 */ /* 0x000fc600080f0c0a */
[----:B------:R-:W2:Y:S01]  /*14f00*/  LDL.LU R152, [R1+0x1e4] ;  /* 0x0001e40001987983 */ /* 0x000ea20000300800 */
[----:B------:R-:W-:-:S03]  /*14f10*/  F2FP.BF16.F32.PACK_AB R3, RZ, R3 ;  /* 0x00000003ff03723e */ /* 0x000fc600000010ff */
[----:B------:R-:W2:Y:S04]  /*14f20*/  LDL.LU R23, [R1+0x1e8] ;  /* 0x0001e80001177983 */ /* 0x000ea80000300800 */
[----:B------:R-:W2:Y:S04]  /*14f30*/  LDL.LU R22, [R1+0x1ec] ;  /* 0x0001ec0001167983 */ /* 0x000ea80000300800 */
[----:B------:R-:W2:Y:S04]  /*14f40*/  LDL.LU R21, [R1+0x1f0] ;  /* 0x0001f00001157983 */ /* 0x000ea80000300800 */
[----:B------:R-:W2:Y:S04]  /*14f50*/  LDL.LU R20, [R1+0x1f4] ;  /* 0x0001f40001147983 */ /* 0x000ea80000300800 */
[----:B------:R-:W2:Y:S04]  /*14f60*/  LDL.LU R19, [R1+0x1f8] ;  /* 0x0001f80001137983 */ /* 0x000ea80000300800 */
[----:B------:R-:W2:Y:S04]  /*14f70*/  LDL.LU R18, [R1+0x1fc] ;  /* 0x0001fc0001127983 */ /* 0x000ea80000300800 */
[----:B------:R-:W3:Y:S04]  /*14f80*/  LDL.LU R7, [R1+0x8] ;  /* 0x0000080001077983 */ /* 0x000ee80000300800 */
[----:B------:R-:W4:Y:S04]  /*14f90*/  LDL.LU R6, [R1+0xc] ;  /* 0x00000c0001067983 */ /* 0x000f280000300800 */
[----:B------:R0:W-:Y:S04]  /*14fa0*/  @P1 STG.E.U16 desc[UR36][R4.64], R3 ;  /* 0x0000000304001986 */ /* 0x0001e8000c101524 */
[----:B0-----:R-:W5:Y:S01]  /*14fb0*/  LDL.LU R3, [R1+0x4] ;  /* 0x0000040001037983 */ /* 0x001f620000300800 */
[----:B------:R-:W-:Y:S01]  /*14fc0*/  ISETP.GT.AND P0, PT, R0, 0x1, P3 ;  /* 0x000000010000780c */ /* 0x000fe20001f04270 */
[----:B------:R-:W-:Y:S01]  /*14fd0*/  USHF.L.U32 UR5, UR8, 0x4, URZ ;  /* 0x0000000408057899 */ /* 0x000fe2000800063f */
[----:B------:R-:W-:Y:S01]  /*14fe0*/  ISETP.GT.AND P2, PT, R17, 0x8, PT ;  /* 0x000000081100780c */ /* 0x000fe20003f44270 */
[----:B------:R-:W-:Y:S01]  /*14ff0*/  USHF.L.U64.HI UR4, UR8, 0x4, UR9 ;  /* 0x0000000408047899 */ /* 0x000fe20008010209 */
[----:B---3--:R-:W-:-:S05]  /*15000*/  FMUL R7, R7, R2 ;  /* 0x0000000207077220 */ /* 0x008fca0000400000 */
[----:B------:R-:W-:-:S04]  /*15010*/  F2FP.BF16.F32.PACK_AB R7, RZ, R7 ;  /* 0x00000007ff07723e */ /* 0x000fc800000010ff */
[----:B------:R-:W-:Y:S01]  /*15020*/  PRMT R8, R7, 0x7610, R8 ;  /* 0x0000761007087816 */ /* 0x000fe20000000008 */
[----:B-----5:R-:W-:-:S05]  /*15030*/  FMUL R3, R3, R2 ;  /* 0x0000000203037220 */ /* 0x020fca0000400000 */
[----:B------:R-:W-:-:S05]  /*15040*/  F2FP.BF16.F32.PACK_AB R3, RZ, R3 ;  /* 0x00000003ff03723e */ /* 0x000fca00000010ff */
[----:B------:R4:W-:Y:S01]  /*15050*/  @P0 STG.E.U16 desc[UR36][R4.64+0x2], R3 ;  /* 0x0000020304000986 */ /* 0x0009e2000c101524 */
[----:B------:R-:W-:Y:S01]  /*15060*/  ISETP.GT.AND P0, PT, R0, RZ, P2 ;  /* 0x000000ff0000720c */ /* 0x000fe20001704270 */
[----:B----4-:R-:W-:Y:S01]  /*15070*/  FMUL R3, R6, R2 ;  /* 0x0000000206037220 */ /* 0x010fe20000400000 */
[----:B------:R-:W-:-:S04]  /*15080*/  IADD3 R6, P1, R4, UR5, RZ ;  /* 0x0000000504067c10 */ /* 0x000fc8000ff3e0ff */
[----:B------:R-:W-:Y:S02]  /*15090*/  IADD3.X R7, R5, UR4, RZ, P1, !PT ;  /* 0x0000000405077c10 */ /* 0x000fe40008ffe4ff */
[----:B------:R-:W-:-:S05]  /*150a0*/  F2FP.BF16.F32.PACK_AB R3, RZ, R3 ;  /* 0x00000003ff03723e */ /* 0x000fca00000010ff */
[----:B------:R0:W-:Y:S01]  /*150b0*/  @P0 STG.E.U16 desc[UR36][R6.64], R8 ;  /* 0x0000000806000986 */ /* 0x0001e2000c101524 */
[----:B------:R-:W-:-:S03]  /*150c0*/  ISETP.GT.AND P0, PT, R0, 0x1, P2 ;  /* 0x000000010000780c */ /* 0x000fc60001704270 */
[----:B0-----:R-:W3:Y:S10]  /*150d0*/  LDL.LU R8, [R1+0x50] ;  /* 0x0000500001087983 */ /* 0x001ef40000300800 */
[----:B------:R0:W-:Y:S04]  /*150e0*/  @P0 STG.E.U16 desc[UR36][R6.64+0x2], R3 ;  /* 0x0000020306000986 */ /* 0x0001e8000c101524 */
[----:B0-----:R-:W4:Y:S01]  /*150f0*/  LDL.LU R3, [R1+0x10] ;  /* 0x0000100001037983 */ /* 0x001f220000300800 */
[----:B------:R-:W-:Y:S01]  /*15100*/  ISETP.GT.AND P0, PT, R0, 0x8, P3 ;  /* 0x000000080000780c */ /* 0x000fe20001f04270 */
[----:B----4-:R-:W-:-:S05]  /*15110*/  FMUL R3, R3, R2 ;  /* 0x0000000203037220 */ /* 0x010fca0000400000 */
[----:B------:R-:W-:-:S07]  /*15120*/  F2FP.BF16.F32.PACK_AB R3, RZ, R3 ;  /* 0x00000003ff03723e */ /* 0x000fce00000010ff */
        /* <DEDUP_REMOVED lines=73> */
[----:B---3--:R-:W-:-:S05]  /*155c0*/  FMUL R8, R8, R2 ;  /* 0x0000000208087220 */ /* 0x008fca0000400000 */
[----:B------:R-:W-:Y:S01]  /*155d0*/  F2FP.BF16.F32.PACK_AB R8, RZ, R8 ;  /* 0x00000008ff08723e */ /* 0x000fe200000010ff */
[----:B----4-:R-:W-:-:S05]  /*155e0*/  FMUL R3, R3, R2 ;  /* 0x0000000203037220 */ /* 0x010fca0000400000 */
[----:B------:R-:W-:-:S05]  /*155f0*/  F2FP.BF16.F32.PACK_AB R3, RZ, R3 ;  /* 0x00000003ff03723e */ /* 0x000fca00000010ff */
[----:B------:R0:W-:Y:S01]  /*15600*/  @P0 STG.E.U16 desc[UR36][R6.64+0x42], R3 ;  /* 0x0000420306000986 */ /* 0x0001e2000c101524 */
[----:B------:R-:W-:-:S03]  /*15610*/  ISETP.GT.AND P0, PT, R0, 0x28, P3 ;  /* 0x000000280000780c */ /* 0x000fc60001f04270 */
[----:B0-----:R-:W3:Y:S01]  /*15620*/  LDL.LU R3, [R1+0x54] ;  /* 0x0000540001037983 */ /* 0x001ee20000300800 */
[----:B------:R-:W-:-:S09]  /*15630*/  ISETP.GT.AND P1, PT, R0, 0x29, P3 ;  /* 0x000000290000780c */ /* 0x000fd20001f24270 */
[----:B------:R0:W-:Y:S04]  /*15640*/  @P0 STG.E.U16 desc[UR36][R4.64+0x50], R8 ;  /* 0x0000500804000986 */ /* 0x0001e8000c101524 */
[----:B0-----:R-:W4:Y:S01]  /*15650*/  LDL.LU R8, [R1+0x58] ;  /* 0x0000580001087983 */ /* 0x001f220000300800 */
[----:B---3--:R-:W-:-:S05]  /*15660*/  FMUL R3, R3, R2 ;  /* 0x0000000203037220 */ /* 0x008fca0000400000 */
[----:B------:R-:W-:-:S05]  /*15670*/  F2FP.BF16.F32.PACK_AB R3, RZ, R3 ;  /* 0x00000003ff03723e */ /* 0x000fca00000010ff */
[----:B------:R0:W-:Y:S01]  /*15680*/  @P1 STG.E.U16 desc[UR36][R4.64+0x52], R3 ;  /* 0x0000520304001986 */ /* 0x0001e2000c101524 */
[----:B----4-:R-:W-:-:S05]  /*15690*/  FMUL R8, R8, R2 ;  /* 0x0000000208087220 */ /* 0x010fca0000400000 */
[----:B------:R-:W-:Y:S01]  /*156a0*/  F2FP.BF16.F32.PACK_AB R8, RZ, R8 ;  /* 0x00000008ff08723e */ /* 0x000fe200000010ff */
[----:B0-----:R-:W3:Y:S03]  /*156b0*/  LDL.LU R3, [R1+0x5c] ;  /* 0x00005c0001037983 */ /* 0x001ee60000300800 */
[----:B------:R-:W-:Y:S02]  /*156c0*/  PRMT R10, R8, 0x7610, R10 ;  /* 0x00007610080a7816 */ /* 0x000fe4000000000a */
[----:B------:R-:W4:Y:S01]  /*156d0*/  LDL.LU R8, [R1+0x64] ;  /* 0x0000640001087983 */ /* 0x000f220000300800 */
[C---:B------:R-:W-:Y:S02]  /*156e0*/  ISETP.GT.AND P1, PT, R0.reuse, 0x28, P2 ;  /* 0x000000280000780c */ /* 0x040fe40001724270 */
[C---:B------:R-:W-:Y:S02]  /*156f0*/  ISETP.GT.AND P4, PT, R0.reuse, 0x29, P2 ;  /* 0x000000290000780c */ /* 0x040fe40001784270 */
[C---:B------:R-:W-:Y:S01]  /*15700*/  ISETP.GT.AND P5, PT, R0.reuse, 0x30, P3 ;  /* 0x000000300000780c */ /* 0x040fe20001fa4270 */
[----:B------:R-:W-:Y:S01]  /*15710*/  FMUL R9, R9, R2 ;  /* 0x0000000209097220 */ /* 0x000fe20000400000 */
[----:B------:R-:W-:-:S04]  /*15720*/  ISETP.GT.AND P0, PT, R0, 0x31, P3 ;  /* 0x000000310000780c */ /* 0x000fc80001f04270 */
[----:B------:R-:W-:-:S03]  /*15730*/  F2FP.BF16.F32.PACK_AB R9, RZ, R9 ;  /* 0x00000009ff09723e */ /* 0x000fc600000010ff */
[----:B------:R0:W-:Y:S04]  /*15740*/  @P1 STG.E.U16 desc[UR36][R6.64+0x50], R10 ;  /* 0x0000500a06001986 */ /* 0x0001e8000c101524 */
[----:B0-----:R-:W5:Y:S01]  /*15750*/  LDL.LU R10, [R1+0x74] ;  /* 0x00007400010a7983 */ /* 0x001f620000300800 */
[----:B---3--:R-:W-:-:S05]  /*15760*/  FMUL R3, R3, R2 ;  /* 0x0000000203037220 */ /* 0x008fca0000400000 */
[----:B------:R-:W-:Y:S01]  /*15770*/  F2FP.BF16.F32.PACK_AB R3, RZ, R3 ;  /* 0x00000003ff03723e */ /* 0x000fe200000010ff */
[----:B----4-:R-:W-:-:S04]  /*15780*/  FMUL R8, R8, R2 ;  /* 0x0000000208087220 */ /* 0x010fc80000400000 */
[----:B------:R0:W-:Y:S04]  /*15790*/  @P4 STG.E.U16 desc[UR36][R6.64+0x52], R3 ;  /* 0x0000520306004986 */ /* 0x0001e8000c101524 */
[----:B------:R1:W-:Y:S01]  /*157a0*/  @P5 STG.E.U16 desc[UR36][R4.64+0x60], R9 ;  /* 0x0000600904005986 */ /* 0x0003e2000c101524 */
[----:B0-----:R-:W-:-:S03]  /*157b0*/  F2FP.BF16.F32.PACK_AB R3, RZ, R8 ;  /* 0x00000008ff03723e */ /* 0x001fc600000010ff */
[----:B------:R-:W3:Y:S01]  /*157c0*/  LDL.LU R8, [R1+0x68] ;  /* 0x0000680001087983 */ /* 0x000ee20000300800 */
[----:B-1----:R-:W-:-:S03]  /*157d0*/  PRMT R9, R3, 0x7610, R9 ;  /* 0x0000761003097816 */ /* 0x002fc60000000009 */
[----:B------:R-:W4:Y:S04]  /*157e0*/  LDL.LU R3, [R1+0x6c] ;  /* 0x00006c0001037983 */ /* 0x000f280000300800 */
[----:B------:R0:W-:Y:S04]  /*157f0*/  @P0 STG.E.U16 desc[UR36][R4.64+0x62], R9 ;  /* 0x0000620904000986 */ /* 0x0001e8000c101524 */
[----:B0-----:R-:W2:Y:S01]  /*15800*/  LDL.LU R9, [R1+0x70] ;  /* 0x0000700001097983 */ /* 0x001ea20000300800 */
[----:B------:R-:W-:Y:S01]  /*15810*/  ISETP.GT.AND P1, PT, R0, 0x30, P2 ;  /* 0x000000300000780c */ /* 0x000fe20001724270 */
[----:B---3--:R-:W-:-:S05]  /*15820*/  FMUL R8, R8, R2 ;  /* 0x0000000208087220 */ /* 0x008fca0000400000 */
[----:B------:R-:W-:-:S07]  /*15830*/  F2FP.BF16.F32.PACK_AB R8, RZ, R8 ;  /* 0x00000008ff08723e */ /* 0x000fce00000010ff */
[----:B------:R0:W-:Y:S01]  /*15840*/  @P1 STG.E.U16 desc[UR36][R6.64+0x60], R8 ;  /* 0x0000600806001986 */ /* 0x0001e2000c101524 */
[----:B--2---:R-:W-:-:S05]  /*15850*/  FMUL R9, R9, R2 ;  /* 0x0000000209097220 */ /* 0x004fca0000400000 */
[----:B0-----:R-:W-:-:S04]  /*15860*/  F2FP.BF16.F32.PACK_AB R8, RZ, R9 ;  /* 0x00000009ff08723e */ /* 0x001fc800000010ff */
[----:B------:R-:W-:Y:S02]  /*15870*/  PRMT R9, R8, 0x7610, R9 ;  /* 0x0000761008097816 */ /* 0x000fe40000000009 */
[----:B------:R-:W2:Y:S01]  /*15880*/  LDL.LU R8, [R1+0x78] ;  /* 0x0000780001087983 */ /* 0x000ea20000300800 */
[----:B------:R-:W-:Y:S01]  /*15890*/  ISETP.GT.AND P4, PT, R0, 0x31, P2 ;  /* 0x000000310000780c */ /* 0x000fe20001784270 */
[-C--:B----4-:R-:W-:Y:S01]  /*158a0*/  FMUL R3, R3, R2.reuse ;  /* 0x0000000203037220 */ /* 0x090fe20000400000 */
[----:B-----5:R-:W-:Y:S01]  /*158b0*/  FMUL R10, R10, R2 ;  /* 0x000000020a0a7220 */ /* 0x020fe20000400000 */
[----:B------:R-:W-:-:S03]  /*158c0*/  ISETP.GT.AND P5, PT, R0, 0x38, P3 ;  /* 0x000000380000780c */ /* 0x000fc60001fa4270 */
[----:B------:R-:W-:Y:S02]  /*158d0*/  F2FP.BF16.F32.PACK_AB R3, RZ, R3 ;  /* 0x00000003ff03723e */ /* 0x000fe400000010ff */
[----:B------:R-:W-:-:S05]  /*158e0*/  ISETP.GT.AND P6, PT, R0, 0x39, P3 ;  /* 0x000000390000780c */ /* 0x000fca0001fc4270 */
[----:B------:R0:W-:Y:S04]  /*158f0*/  @P4 STG.E.U16 desc[UR36][R6.64+0x62], R3 ;  /* 0x0000620306004986 */ /* 0x0001e8000c101524 */
[----:B------:R1:W-:Y:S01]  /*15900*/  @P5 STG.E.U16 desc[UR36][R4.64+0x70], R9 ;  /* 0x0000700904005986 */ /* 0x0003e2000c101524 */
[----:B0-----:R-:W-:-:S04]  /*15910*/  F2FP.BF16.F32.PACK_AB R3, RZ, R10 ;  /* 0x0000000aff03723e */ /* 0x001fc800000010ff */
[----:B------:R-:W-:Y:S01]  /*15920*/  PRMT R10, R3, 0x7610, R10 ;  /* 0x00007610030a7816 */ /* 0x000fe2000000000a */
[----:B-1----:R-:W3:Y:S04]  /*15930*/  LDL.LU R9, [R1+0x7c] ;  /* 0x00007c0001097983 */ /* 0x002ee80000300800 */
[----:B------:R0:W-:Y:S01]  /*15940*/  @P6 STG.E.U16 desc[UR36][R4.64+0x72], R10 ;  /* 0x0000720a04006986 */ /* 0x0001e2000c101524 */
[----:B--2---:R-:W-:-:S05]  /*15950*/  FMUL R8, R8, R2 ;  /* 0x0000000208087220 */ /* 0x004fca0000400000 */
[----:B------:R-:W-:Y:S02]  /*15960*/  F2FP.BF16.F32.PACK_AB R3, RZ, R8 ;  /* 0x00000008ff03723e */ /* 0x000fe400000010ff */
[----:B------:R-:W2:Y:S02]  /*15970*/  LDL.LU R8, [R1+0x80] ;  /* 0x0000800001087983 */ /* 0x000ea40000300800 */
[----:B0-----:R-:W-:Y:S02]  /*15980*/  PRMT R10, R3, 0x7610, R10 ;  /* 0x00007610030a7816 */ /* 0x001fe4000000000a */
[----:B------:R-:W4:Y:S01]  /*15990*/  LDL.LU R3, [R1+0x84] ;  /* 0x0000840001037983 */ /* 0x000f220000300800 */
[----:B------:R-:W-:-:S13]  /*159a0*/  ISETP.GT.AND P0, PT, R0, 0x38, P2 ;  /* 0x000000380000780c */ /* 0x000fda0001704270 */
[----:B------:R0:W-:Y:S01]  /*159b0*/  @P0 STG.E.U16 desc[UR36][R6.64+0x70], R10 ;  /* 0x0000700a06000986 */ /* 0x0001e2000c101524 */
[-C--:B--2---:R-:W-:Y:S01]  /*159c0*/  FMUL R8, R8, R2.reuse ;  /* 0x0000000208087220 */ /* 0x084fe20000400000 */
[----:B----4-:R-:W-:-:S04]  /*159d0*/  FMUL R3, R3, R2 ;  /* 0x0000000203037220 */ /* 0x010fc80000400000 */
[----:B0-----:R-:W-:Y:S02]  /*159e0*/  F2FP.BF16.F32.PACK_AB R10, RZ, R8 ;  /* 0x00000008ff0a723e */ /* 0x001fe400000010ff */
[----:B------:R-:W-:Y:S02]  /*159f0*/  F2FP.BF16.F32.PACK_AB R8, RZ, R3 ;  /* 0x00000003ff08723e */ /* 0x000fe400000010ff */
[----:B------:R-:W2:Y:S01]  /*15a00*/  LDL.LU R3, [R1+0x88] ;  /* 0x0000880001037983 */ /* 0x000ea20000300800 */
[----:B------:R-:W-:Y:S01]  /*15a10*/  ISETP.GT.AND P1, PT, R0, 0x39, P2 ;  /* 0x000000390000780c */ /* 0x000fe20001724270 */
[----:B---3--:R-:W-:-:S05]  /*15a20*/  FMUL R9, R9, R2 ;  /* 0x0000000209097220 */ /* 0x008fca0000400000 */
[----:B------:R-:W-:-:S07]  /*15a30*/  F2FP.BF16.F32.PACK_AB R9, RZ, R9 ;  /* 0x00000009ff09723e */ /* 0x000fce00000010ff */
[----:B------:R0:W-:Y:S04]  /*15a40*/  @P1 STG.E.U16 desc[UR36][R6.64+0x72], R9 ;  /* 0x0000720906001986 */ /* 0x0001e8000c101524 */
[----:B0-----:R-:W3:Y:S01]  /*15a50*/  LDL.LU R9, [R1+0x94] ;  /* 0x0000940001097983 */ /* 0x001ee20000300800 */
[----:B--2---:R-:W-:-:S05]  /*15a60*/  FMUL R3, R3, R2 ;  /* 0x0000000203037220 */ /* 0x004fca0000400000 */
[----:B------:R-:W-:-:S04]  /*15a70*/  F2FP.BF16.F32.PACK_AB R3, RZ, R3 ;  /* 0x00000003ff03723e */ /* 0x000fc800000010ff */
[----:B------:R-:W-:Y:S02]  /*15a80*/  PRMT R12, R3, 0x7610, R12 ;  /* 0x00007610030c7816 */ /* 0x000fe4000000000c */
[----:B------:R-:W2:Y:S01]  /*15a90*/  LDL.LU R3, [R1+0x90] ;  /* 0x0000900001037983 */ /* 0x000ea20000300800 */
[----:B------:R-:W-:-:S13]  /*15aa0*/  ISETP.GT.AND P4, PT, R0, 0x40, P3 ;  /* 0x000000400000780c */ /* 0x000fda0001f84270 */
[----:B------:R0:W-:Y:S01]  /*15ab0*/  @P4 STG.E.U16 desc[UR36][R4.64+0x80], R10 ;  /* 0x0000800a04004986 */ /* 0x0001e2000c101524 */
[----:B--2---:R-:W-:-:S05]  /*15ac0*/  FMUL R3, R3, R2 ;  /* 0x0000000203037220 */ /* 0x004fca0000400000 */
[----:B0-----:R-:W-:Y:S02]  /*15ad0*/  F2FP.BF16.F32.PACK_AB R10, RZ, R3 ;  /* 0x00000003ff0a723e */ /* 0x001fe400000010ff */
[----:B------:R-:W2:Y:S01]  /*15ae0*/  LDL.LU R3, [R1+0x98] ;  /* 0x0000980001037983 */ /* 0x000ea20000300800 */
[C---:B------:R-:W-:Y:S02]  /*15af0*/  ISETP.GT.AND P5, PT, R0.reuse, 0x41, P3 ;  /* 0x000000410000780c */ /* 0x040fe40001fa4270 */
[C---:B------:R-:W-:Y:S01]  /*15b00*/  ISETP.GT.AND P0, PT, R0.reuse, 0x40, P2 ;  /* 0x000000400000780c */ /* 0x040fe20001704270 */
[-C--:B---3--:R-:W-:Y:S01]  /*15b10*/  FMUL R9, R9, R2.reuse ;  /* 0x0000000209097220 */ /* 0x088fe20000400000 */
[C---:B------:R-:W-:Y:S01]  /*15b20*/  ISETP.GT.AND P1, PT, R0.reuse, 0x41, P2 ;  /* 0x000000410000780c */ /* 0x040fe20001724270 */
[----:B------:R-:W-:Y:S01]  /*15b30*/  FMUL R11, R11, R2 ;  /* 0x000000020b0b7220 */ /* 0x000fe20000400000 */
[----:B------:R-:W-:Y:S02]  /*15b40*/  ISETP.GT.AND P4, PT, R0, 0x48, P3 ;  /* 0x000000480000780c */ /* 0x000fe40001f84270 */
[----:B------:R-:W-:-:S05]  /*15b50*/  F2FP.BF16.F32.PACK_AB R9, RZ, R9 ;  /* 0x00000009ff09723e */ /* 0x000fca00000010ff */
[----:B------:R0:W-:Y:S01]  /*15b60*/  @P5 STG.E.U16 desc[UR36][R4.64+0x82], R8 ;  /* 0x0000820804005986 */ /* 0x0001e2000c101524 */
[----:B------:R-:W-:-:S03]  /*15b70*/  ISETP.GT.AND P5, PT, R0, 0x49, P3 ;  /* 0x000000490000780c */ /* 0x000fc60001fa4270 */
[----:B------:R1:W-:Y:S01]  /*15b80*/  @P0 STG.E.U16 desc[UR36][R6.64+0x80], R12 ;  /* 0x0000800c06000986 */ /* 0x0003e2000c101524 */
[----:B------:R-:W-:Y:S02]  /*15b90*/  ISETP.GT.AND P0, PT, R0, 0x48, P2 ;  /* 0x000000480000780c */ /* 0x000fe40001704270 */
[----:B------:R-:W-:Y:S02]  /*15ba0*/  F2FP.BF16.F32.PACK_AB R11, RZ, R11 ;  /* 0x0000000bff0b723e */ /* 0x000fe400000010ff */
[----:B0-----:R-:W-:-:S03]  /*15bb0*/  PRMT R8, R10, 0x7610, R8 ;  /* 0x000076100a087816 */ /* 0x001fc60000000008 */
[----:B------:R-:W-:Y:S01]  /*15bc0*/  @P1 STG.E.U16 desc[UR36][R6.64+0x82], R11 ;  /* 0x0000820b06001986 */ /* 0x000fe2000c101524 */
[----:B-1----:R-:W-:Y:S02]  /*15bd0*/  PRMT R12, R9, 0x7610, R12 ;  /* 0x00007610090c7816 */ /* 0x002fe4000000000c */
[C---:B------:R-:W-:Y:S01]  /*15be0*/  ISETP.GT.AND P1, PT, R0.reuse, 0x49, P2 ;  /* 0x000000490000780c */ /* 0x040fe20001724270 */
[----:B------:R0:W-:Y:S01]  /*15bf0*/  @P4 STG.E.U16 desc[UR36][R4.64+0x90], R8 ;  /* 0x0000900804004986 */ /* 0x0001e2000c101524 */
[----:B------:R-:W-:-:S03]  /*15c00*/  ISETP.GT.AND P4, PT, R0, 0x50, P3 ;  /* 0x000000500000780c */ /* 0x000fc60001f84270 */
[----:B------:R1:W-:Y:S01]  /*15c10*/  @P5 STG.E.U16 desc[UR36][R4.64+0x92], R12 ;  /* 0x0000920c04005986 */ /* 0x0003e2000c101524 */
[----:B0-----:R-:W-:Y:S01]  /*15c20*/  FMUL R8, R233, R2 ;  /* 0x00000002e9087220 */ /* 0x001fe20000400000 */
[----:B------:R-:W-:-:S04]  /*15c30*/  ISETP.GT.AND P5, PT, R0, 0x51, P3 ;  /* 0x000000510000780c */ /* 0x000fc80001fa4270 */
[----:B------:R-:W-:-:S04]  /*15c40*/  F2FP.BF16.F32.PACK_AB R8, RZ, R8 ;  /* 0x00000008ff08723e */ /* 0x000fc800000010ff */
[----:B-1----:R-:W-:Y:S02]  /*15c50*/  PRMT R12, R8, 0x7610, R12 ;  /* 0x00007610080c7816 */ /* 0x002fe4000000000c */
[----:B------:R-:W-:Y:S01]  /*15c60*/  ISETP.GT.AND P6, PT, R0, 0x71, P3 ;  /* 0x000000710000780c */ /* 0x000fe20001fc4270 */
[----:B--2---:R-:W-:-:S05]  /*15c70*/  FMUL R3, R3, R2 ;  /* 0x0000000203037220 */ /* 0x004fca0000400000 */
[----:B------:R-:W-:Y:S01]  /*15c80*/  F2FP.BF16.F32.PACK_AB R10, RZ, R3 ;  /* 0x00000003ff0a723e */ /* 0x000fe200000010ff */
[----:B------:R-:W-:-:S05]  /*15c90*/  FMUL R3, R235, R2 ;  /* 0x00000002eb037220 */ /* 0x000fca0000400000 */
[----:B------:R-:W-:Y:S01]  /*15ca0*/  F2FP.BF16.F32.PACK_AB R9, RZ, R3 ;  /* 0x00000003ff09723e */ /* 0x000fe200000010ff */
[-C--:B------:R-:W-:Y:S01]  /*15cb0*/  FMUL R3, R234, R2.reuse ;  /* 0x00000002ea037220 */ /* 0x080fe20000400000 */
[----:B------:R0:W-:Y:S04]  /*15cc0*/  @P0 STG.E.U16 desc[UR36][R6.64+0x90], R10 ;  /* 0x0000900a06000986 */ /* 0x0001e8000c101524 */
[----:B------:R-:W-:Y:S02]  /*15cd0*/  F2FP.BF16.F32.PACK_AB R3, RZ, R3 ;  /* 0x00000003ff03723e */ /* 0x000fe400000010ff */
[----:B------:R-:W-:Y:S01]  /*15ce0*/  PRMT R11, R9, 0x7610, R11 ;  /* 0x00007610090b7816 */ /* 0x000fe2000000000b */
[-C--:B------:R-:W-:Y:S01]  /*15cf0*/  FMUL R9, R232, R2.reuse ;  /* 0x00000002e8097220 */ /* 0x080fe20000400000 */
[----:B0-----:R-:W-:Y:S01]  /*15d00*/  PRMT R10, R3, 0x7610, R10 ;  /* 0x00007610030a7816 */ /* 0x001fe2000000000a */
[----:B------:R-:W-:-:S02]  /*15d10*/  FMUL R3, R231, R2 ;  /* 0x00000002e7037220 */ /* 0x000fc40000400000 */
[----:B------:R0:W-:Y:S01]  /*15d20*/  @P1 STG.E.U16 desc[UR36][R6.64+0x92], R11 ;  /* 0x0000920b06001986 */ /* 0x0001e2000c101524 */
[----:B------:R-:W-:Y:S02]  /*15d30*/  ISETP.GT.AND P1, PT, R0, 0x50, P2 ;  /* 0x000000500000780c */ /* 0x000fe40001724270 */
[----:B------:R-:W-:Y:S02]  /*15d40*/  F2FP.BF16.F32.PACK_AB R9, RZ, R9 ;  /* 0x00000009ff09723e */ /* 0x000fe400000010ff */
[----:B------:R-:W-:Y:S01]  /*15d50*/  F2FP.BF16.F32.PACK_AB R8, RZ, R3 ;  /* 0x00000003ff08723e */ /* 0x000fe200000010ff */
[----:B------:R-:W-:Y:S01]  /*15d60*/  FMUL R3, R230, R2 ;  /* 0x00000002e6037220 */ /* 0x000fe20000400000 */
[C---:B------:R-:W-:Y:S01]  /*15d70*/  ISETP.GT.AND P0, PT, R0.reuse, 0x51, P2 ;  /* 0x000000510000780c */ /* 0x040fe20001704270 */
[----:B------:R1:W-:Y:S01]  /*15d80*/  @P4 STG.E.U16 desc[UR36][R4.64+0xa0], R10 ;  /* 0x0000a00a04004986 */ /* 0x0003e2000c101524 */
[----:B------:R-:W-:Y:S02]  /*15d90*/  ISETP.GT.AND P4, PT, R0, 0x58, P3 ;  /* 0x000000580000780c */ /* 0x000fe40001f84270 */
[----:B0-----:R-:W-:-:S02]  /*15da0*/  PRMT R11, R9, 0x7610, R11 ;  /* 0x00007610090b7816 */ /* 0x001fc4000000000b */
[----:B------:R-:W-:Y:S01]  /*15db0*/  F2FP.BF16.F32.PACK_AB R9, RZ, R3 ;  /* 0x00000003ff09723e */ /* 0x000fe200000010ff */
[-C--:B------:R-:W-:Y:S01]  /*15dc0*/  FMUL R3, R228, R2.reuse ;  /* 0x00000002e4037220 */ /* 0x080fe20000400000 */
[----:B------:R-:W-:Y:S01]  /*15dd0*/  PRMT R13, R8, 0x7610, R13 ;  /* 0x00007610080d7816 */ /* 0x000fe2000000000d */
[----:B------:R-:W-:Y:S01]  /*15de0*/  FMUL R8, R229, R2 ;  /* 0x00000002e5087220 */ /* 0x000fe20000400000 */
[----:B------:R-:W-:Y:S01]  /*15df0*/  @P5 STG.E.U16 desc[UR36][R4.64+0xa2], R12 ;  /* 0x0000a20c04005986 */ /* 0x000fe2000c101524 */
[----:B------:R-:W-:Y:S02]  /*15e00*/  ISETP.GT.AND P5, PT, R0, 0x59, P3 ;  /* 0x000000590000780c */ /* 0x000fe40001fa4270 */
[----:B------:R-:W-:Y:S01]  /*15e10*/  F2FP.BF16.F32.PACK_AB R3, RZ, R3 ;  /* 0x00000003ff03723e */ /* 0x000fe200000010ff */
[----:B------:R0:W-:Y:S01]  /*15e20*/  @P1 STG.E.U16 desc[UR36][R6.64+0xa0], R11 ;  /* 0x0000a00b06001986 */ /* 0x0001e2000c101524 */
[----:B-1----:R-:W-:Y:S01]  /*15e30*/  F2FP.BF16.F32.PACK_AB R10, RZ, R8 ;  /* 0x00000008ff0a723e */ /* 0x002fe200000010ff */
[----:B------:R-:W-:-:S02]  /*15e40*/  FMUL R8, R227, R2 ;  /* 0x00000002e3087220 */ /* 0x000fc40000400000 */
[----:B------:R-:W-:Y:S01]  /*15e50*/  @P0 STG.E.U16 desc[UR36][R6.64+0xa2], R13 ;  /* 0x0000a20d06000986 */ /* 0x000fe2000c101524 */
[C---:B------:R-:W-:Y:S02]  /*15e60*/  ISETP.GT.AND P0, PT, R0.reuse, 0x58, P2 ;  /* 0x000000580000780c */ /* 0x040fe40001704270 */
[C---:B------:R-:W-:Y:S01]  /*15e70*/  ISETP.GT.AND P1, PT, R0.reuse, 0x59, P2 ;  /* 0x000000590000780c */ /* 0x040fe20001724270 */
[----:B------:R1:W-:Y:S01]  /*15e80*/  @P4 STG.E.U16 desc[UR36][R4.64+0xb0], R9 ;  /* 0x0000b00904004986 */ /* 0x0003e2000c101524 */
[----:B------:R-:W-:Y:S02]  /*15e90*/  ISETP.GT.AND P4, PT, R0, 0x60, P3 ;  /* 0x000000600000780c */ /* 0x000fe40001f84270 */
[----:B0-----:R-:W-:Y:S01]  /*15ea0*/  PRMT R11, R3, 0x7610, R11 ;  /* 0x00007610030b7816 */ /* 0x001fe2000000000b */
[----:B------:R-:W-:Y:S01]  /*15eb0*/  FMUL R3, R226, R2 ;  /* 0x00000002e2037220 */ /* 0x000fe20000400000 */
[----:B------:R-:W-:Y:S01]  /*15ec0*/  F2FP.BF16.F32.PACK_AB R8, RZ, R8 ;  /* 0x00000008ff08723e */ /* 0x000fe200000010ff */
[----:B------:R0:W-:Y:S03]  /*15ed0*/  @P5 STG.E.U16 desc[UR36][R4.64+0xb2], R10 ;  /* 0x0000b20a04005986 */ /* 0x0001e6000c101524 */
[----:B-1----:R-:W-:Y:S01]  /*15ee0*/  F2FP.BF16.F32.PACK_AB R9, RZ, R3 ;  /* 0x00000003ff09723e */ /* 0x002fe200000010ff */
[-C--:B------:R-:W-:Y:S01]  /*15ef0*/  FMUL R3, R225, R2.reuse ;  /* 0x00000002e1037220 */ /* 0x080fe20000400000 */
[----:B------:R-:W-:Y:S01]  /*15f00*/  PRMT R12, R8, 0x7610, R12 ;  /* 0x00007610080c7816 */ /* 0x000fe2000000000c */
[----:B------:R-:W-:Y:S01]  /*15f10*/  FMUL R8, R224, R2 ;  /* 0x00000002e0087220 */ /* 0x000fe20000400000 */
[----:B------:R1:W-:Y:S01]  /*15f20*/  @P0 STG.E.U16 desc[UR36][R6.64+0xb0], R11 ;  /* 0x0000b00b06000986 */ /* 0x0003e2000c101524 */
[----:B0-----:R-:W-:-:S02]  /*15f30*/  PRMT R10, R9, 0x7610, R10 ;  /* 0x00007610090a7816 */ /* 0x001fc4000000000a */
[----:B------:R-:W-:Y:S01]  /*15f40*/  F2FP.BF16.F32.PACK_AB R3, RZ, R3 ;  /* 0x00000003ff03723e */ /* 0x000fe200000010ff */
[----:B------:R0:W-:Y:S01]  /*15f50*/  @P1 STG.E.U16 desc[UR36][R6.64+0xb2], R12 ;  /* 0x0000b20c06001986 */ /* 0x0001e2000c101524 */
[C---:B------:R-:W-:Y:S01]  /*15f60*/  ISETP.GT.AND P5, PT, R0.reuse, 0x61, P3 ;  /* 0x000000610000780c */ /* 0x040fe20001fa4270 */
[-C--:B------:R-:W-:Y:S01]  /*15f70*/  FMUL R9, R223, R2.reuse ;  /* 0x00000002df097220 */ /* 0x080fe20000400000 */
[C---:B------:R-:W-:Y:S01]  /*15f80*/  ISETP.GT.AND P1, PT, R0.reuse, 0x60, P2 ;  /* 0x000000600000780c */ /* 0x040fe20001724270 */
[----:B------:R-:W-:Y:S01]  /*15f90*/  @P4 STG.E.U16 desc[UR36][R4.64+0xc0], R10 ;  /* 0x0000c00a04004986 */ /* 0x000fe2000c101524 */
[----:B------:R-:W-:Y:S02]  /*15fa0*/  ISETP.GT.AND P4, PT, R0, 0x61, P2 ;  /* 0x000000610000780c */ /* 0x000fe40001784270 */
[----:B-1----:R-:W-:Y:S01]  /*15fb0*/  PRMT R11, R3, 0x7610, R11 ;  /* 0x00007610030b7816 */ /* 0x002fe2000000000b */
[----:B------:R-:W-:Y:S01]  /*15fc0*/  FMUL R3, R222, R2 ;  /* 0x00000002de037220 */ /* 0x000fe20000400000 */
[----:B------:R-:W-:-:S02]  /*15fd0*/  F2FP.BF16.F32.PACK_AB R8, RZ, R8 ;  /* 0x00000008ff08723e */ /* 0x000fc400000010ff */
[----:B------:R-:W-:Y:S02]  /*15fe0*/  F2FP.BF16.F32.PACK_AB R9, RZ, R9 ;  /* 0x00000009ff09723e */ /* 0x000fe400000010ff */
[----:B0-----:R-:W-:Y:S02]  /*15ff0*/  PRMT R12, R8, 0x7610, R12 ;  /* 0x00007610080c7816 */ /* 0x001fe4000000000c */
[----:B------:R-:W-:Y:S01]  /*16000*/  F2FP.BF16.F32.PACK_AB R8, RZ, R3 ;  /* 0x00000003ff08723e */ /* 0x000fe200000010ff */
[-C--:B------:R-:W-:Y:S01]  /*16010*/  FMUL R3, R221, R2.reuse ;  /* 0x00000002dd037220 */ /* 0x080fe20000400000 */
[----:B------:R-:W-:Y:S01]  /*16020*/  PRMT R13, R9, 0x7610, R13 ;  /* 0x00007610090d7816 */ /* 0x000fe2000000000d */
[----:B------:R0:W-:Y:S01]  /*16030*/  @P5 STG.E.U16 desc[UR36][R4.64+0xc2], R11 ;  /* 0x0000c20b04005986 */ /* 0x0001e2000c101524 */
[----:B------:R-:W-:Y:S02]  /*16040*/  ISETP.GT.AND P0, PT, R0, 0x68, P3 ;  /* 0x000000680000780c */ /* 0x000fe40001f04270 */
[----:B------:R-:W-:Y:S01]  /*16050*/  F2FP.BF16.F32.PACK_AB R9, RZ, R3 ;  /* 0x00000003ff09723e */ /* 0x000fe200000010ff */
[----:B------:R1:W-:Y:S01]  /*16060*/  @P1 STG.E.U16 desc[UR36][R6.64+0xc0], R12 ;  /* 0x0000c00c06001986 */ /* 0x0003e2000c101524 */
[----:B------:R-:W-:-:S03]  /*16070*/  FMUL R3, R219, R2 ;  /* 0x00000002db037220 */ /* 0x000fc60000400000 */
[----:B------:R-:W-:Y:S01]  /*16080*/  @P4 STG.E.U16 desc[UR36][R6.64+0xc2], R13 ;  /* 0x0000c20d06004986 */ /* 0x000fe2000c101524 */
[----:B------:R-:W-:Y:S02]  /*16090*/  ISETP.GT.AND P4, PT, R0, 0x69, P3 ;  /* 0x000000690000780c */ /* 0x000fe40001f84270 */
[----:B------:R-:W-:Y:S01]  /*160a0*/  PRMT R14, R8, 0x7610, R14 ;  /* 0x00007610080e7816 */ /* 0x000fe2000000000e */
[-C--:B------:R-:W-:Y:S01]  /*160b0*/  FMUL R8, R220, R2.reuse ;  /* 0x00000002dc087220 */ /* 0x080fe20000400000 */
[----:B------:R-:W-:Y:S02]  /*160c0*/  F2FP.BF16.F32.PACK_AB R3, RZ, R3 ;  /* 0x00000003ff03723e */ /* 0x000fe400000010ff */
[----:B------:R-:W-:Y:S01]  /*160d0*/  ISETP.GT.AND P1, PT, R0, 0x68, P2 ;  /* 0x000000680000780c */ /* 0x000fe20001724270 */
[----:B------:R-:W-:Y:S01]  /*160e0*/  @P0 STG.E.U16 desc[UR36][R4.64+0xd0], R14 ;  /* 0x0000d00e04000986 */ /* 0x000fe2000c101524 */
[----:B0-----:R-:W-:Y:S01]  /*160f0*/  PRMT R11, R3, 0x7610, R11 ;  /* 0x00007610030b7816 */ /* 0x001fe2000000000b */
[----:B------:R-:W-:Y:S01]  /*16100*/  FMUL R3, R217, R2 ;  /* 0x00000002d9037220 */ /* 0x000fe20000400000 */
[----:B------:R-:W-:Y:S01]  /*16110*/  F2FP.BF16.F32.PACK_AB R10, RZ, R8 ;  /* 0x00000008ff0a723e */ /* 0x000fe200000010ff */
[----:B------:R-:W-:Y:S01]  /*16120*/  FMUL R8, R218, R2 ;  /* 0x00000002da087220 */ /* 0x000fe20000400000 */
[C---:B------:R-:W-:Y:S01]  /*16130*/  ISETP.GT.AND P0, PT, R0.reuse, 0x69, P2 ;  /* 0x000000690000780c */ /* 0x040fe20001704270 */
[----:B------:R0:W-:Y:S01]  /*16140*/  @P4 STG.E.U16 desc[UR36][R4.64+0xd2], R9 ;  /* 0x0000d20904004986 */ /* 0x0001e2000c101524 */
[----:B------:R-:W-:-:S02]  /*16150*/  ISETP.GT.AND P5, PT, R0, 0x70, P3 ;  /* 0x000000700000780c */ /* 0x000fc40001fa4270 */
[----:B------:R-:W-:-:S04]  /*16160*/  F2FP.BF16.F32.PACK_AB R8, RZ, R8 ;  /* 0x00000008ff08723e */ /* 0x000fc800000010ff */
[----:B-1----:R-:W-:Y:S02]  /*16170*/  PRMT R12, R8, 0x7610, R12 ;  /* 0x00007610080c7816 */ /* 0x002fe4000000000c */
[----:B0-----:R-:W-:Y:S01]  /*16180*/  F2FP.BF16.F32.PACK_AB R9, RZ, R3 ;  /* 0x00000003ff09723e */ /* 0x001fe200000010ff */
[-C--:B------:R-:W-:Y:S01]  /*16190*/  FMUL R3, R216, R2.reuse ;  /* 0x00000002d8037220 */ /* 0x080fe20000400000 */
[----:B------:R-:W-:Y:S01]  /*161a0*/  FMUL R8, R215, R2 ;  /* 0x00000002d7087220 */ /* 0x000fe20000400000 */
[----:B------:R0:W-:Y:S03]  /*161b0*/  @P1 STG.E.U16 desc[UR36][R6.64+0xd0], R10 ;  /* 0x0000d00a06001986 */ /* 0x0001e6000c101524 */
[----:B------:R-:W-:Y:S01]  /*161c0*/  F2FP.BF16.F32.PACK_AB R3, RZ, R3 ;  /* 0x00000003ff03723e */ /* 0x000fe200000010ff */
[----:B------:R1:W-:Y:S01]  /*161d0*/  @P0 STG.E.U16 desc[UR36][R6.64+0xd2], R11 ;  /* 0x0000d20b06000986 */ /* 0x0003e2000c101524 */
[----:B------:R-:W-:-:S02]  /*161e0*/  ISETP.GT.AND P1, PT, R0, 0x70, P2 ;  /* 0x000000700000780c */ /* 0x000fc40001724270 */
[----:B------:R-:W-:Y:S01]  /*161f0*/  F2FP.BF16.F32.PACK_AB R8, RZ, R8 ;  /* 0x00000008ff08723e */ /* 0x000fe200000010ff */
[----:B------:R2:W-:Y:S01]  /*16200*/  @P5 STG.E.U16 desc[UR36][R4.64+0xe0], R12 ;  /* 0x0000e00c04005986 */ /* 0x0005e2000c101524 */
[----:B0-----:R-:W-:Y:S01]  /*16210*/  PRMT R10, R9, 0x7610, R10 ;  /* 0x00007610090a7816 */ /* 0x001fe2000000000a */
[-C--:B------:R-:W-:Y:S01]  /*16220*/  FMUL R9, R214, R2.reuse ;  /* 0x00000002d6097220 */ /* 0x080fe20000400000 */
[----:B-1----:R-:W-:Y:S01]  /*16230*/  PRMT R11, R3, 0x7610, R11 ;  /* 0x00007610030b7816 */ /* 0x002fe2000000000b */
[----:B------:R-:W-:-:S03]  /*16240*/  FMUL R3, R213, R2 ;  /* 0x00000002d5037220 */ /* 0x000fc60000400000 */
[----:B------:R-:W-:Y:S02]  /*16250*/  F2FP.BF16.F32.PACK_AB R9, RZ, R9 ;  /* 0x00000009ff09723e */ /* 0x000fe400000010ff */
[----:B--2---:R-:W-:Y:S02]  /*16260*/  PRMT R12, R8, 0x7610, R12 ;  /* 0x00007610080c7816 */ /* 0x004fe4000000000c */
[----:B------:R-:W-:Y:S01]  /*16270*/  F2FP.BF16.F32.PACK_AB R8, RZ, R3 ;  /* 0x00000003ff08723e */ /* 0x000fe200000010ff */
[----:B------:R-:W-:Y:S01]  /*16280*/  FMUL R3, R212, R2 ;  /* 0x00000002d4037220 */ /* 0x000fe20000400000 */
[C---:B------:R-:W-:Y:S02]  /*16290*/  ISETP.GT.AND P4, PT, R0.reuse, 0x71, P2 ;  /* 0x000000710000780c */ /* 0x040fe40001784270 */
[----:B------:R-:W-:Y:S01]  /*162a0*/  ISETP.GT.AND P5, PT, R0, 0x78, P3 ;  /* 0x000000780000780c */ /* 0x000fe20001fa4270 */
[----:B------:R0:W-:Y:S01]  /*162b0*/  @P6 STG.E.U16 desc[UR36][R4.64+0xe2], R10 ;  /* 0x0000e20a04006986 */ /* 0x0001e2000c101524 */
[----:B------:R-:W-:-:S02]  /*162c0*/  PRMT R13, R9, 0x7610, R13 ;  /* 0x00007610090d7816 */ /* 0x000fc4000000000d */
[----:B------:R-:W-:Y:S01]  /*162d0*/  F2FP.BF16.F32.PACK_AB R9, RZ, R3 ;  /* 0x00000003ff09723e */ /* 0x000fe200000010ff */
[----:B------:R1:W-:Y:S01]  /*162e0*/  @P1 STG.E.U16 desc[UR36][R6.64+0xe0], R11 ;  /* 0x0000e00b06001986 */ /* 0x0003e2000c101524 */
[----:B------:R-:W-:Y:S01]  /*162f0*/  ISETP.GT.AND P0, PT, R0, 0x79, P3 ;  /* 0x000000790000780c */ /* 0x000fe20001f04270 */
[-C--:B------:R-:W-:Y:S01]  /*16300*/  FMUL R3, R210, R2.reuse ;  /* 0x00000002d2037220 */ /* 0x080fe20000400000 */
[----:B------:R-:W-:Y:S02]  /*16310*/  ISETP.GT.AND P1, PT, R0, 0x78, P2 ;  /* 0x000000780000780c */ /* 0x000fe40001724270 */
[----:B------:R-:W-:Y:S01]  /*16320*/  PRMT R14, R8, 0x7610, R14 ;  /* 0x00007610080e7816 */ /* 0x000fe2000000000e */
[----:B------:R-:W-:Y:S01]  /*16330*/  FMUL R8, R211, R2 ;  /* 0x00000002d3087220 */ /* 0x000fe20000400000 */
[----:B------:R-:W-:Y:S01]  /*16340*/  F2FP.BF16.F32.PACK_AB R3, RZ, R3 ;  /* 0x00000003ff03723e */ /* 0x000fe200000010ff */
[----:B------:R2:W-:Y:S01]  /*16350*/  @P4 STG.E.U16 desc[UR36][R6.64+0xe2], R12 ;  /* 0x0000e20c06004986 */ /* 0x0005e2000c101524 */
[----:B------:R-:W-:-:S02]  /*16360*/  ISETP.GT.AND P4, PT, R0, 0x79, P2 ;  /* 0x000000790000780c */ /* 0x000fc40001784270 */
[----:B0-----:R-:W-:Y:S01]  /*16370*/  F2FP.BF16.F32.PACK_AB R10, RZ, R8 ;  /* 0x00000008ff0a723e */ /* 0x001fe200000010ff */
[----:B------:R-:W-:Y:S01]  /*16380*/  @P5 STG.E.U16 desc[UR36][R4.64+0xf0], R13 ;  /* 0x0000f00d04005986 */ /* 0x000fe2000c101524 */
[----:B-1----:R-:W-:Y:S01]  /*16390*/  PRMT R11, R3, 0x7610, R11 ;  /* 0x00007610030b7816 */ /* 0x002fe2000000000b */
[-C--:B------:R-:W-:Y:S01]  /*163a0*/  FMUL R3, R208, R2.reuse ;  /* 0x00000002d0037220 */ /* 0x080fe20000400000 */
[----:B------:R-:W-:Y:S01]  /*163b0*/  FMUL R8, R209, R2 ;  /* 0x00000002d1087220 */ /* 0x000fe20000400000 */
[C---:B------:R-:W-:Y:S01]  /*163c0*/  ISETP.GT.AND P5, PT, R0.reuse, 0x80, P3 ;  /* 0x000000800000780c */ /* 0x040fe20001fa4270 */
[----:B------:R-:W-:Y:S01]  /*163d0*/  @P0 STG.E.U16 desc[UR36][R4.64+0xf2], R14 ;  /* 0x0000f20e04000986 */ /* 0x000fe2000c101524 */
[----:B------:R-:W-:-:S03]  /*163e0*/  ISETP.GT.AND P6, PT, R0, 0x81, P3 ;  /* 0x000000810000780c */ /* 0x000fc60001fc4270 */
[----:B------:R0:W-:Y:S01]  /*163f0*/  @P1 STG.E.U16 desc[UR36][R6.64+0xf0], R9 ;  /* 0x0000f00906001986 */ /* 0x0001e2000c101524 */
[----:B------:R-:W-:-:S04]  /*16400*/  F2FP.BF16.F32.PACK_AB R8, RZ, R8 ;  /* 0x00000008ff08723e */ /* 0x000fc800000010ff */
[----:B--2---:R-:W-:Y:S01]  /*16410*/  PRMT R12, R8, 0x7610, R12 ;  /* 0x00007610080c7816 */ /* 0x004fe2000000000c */
[-C--:B------:R-:W-:Y:S01]  /*16420*/  FMUL R8, R206, R2.reuse ;  /* 0x00000002ce087220 */ /* 0x080fe20000400000 */
[----:B0-----:R-:W-:Y:S01]  /*16430*/  F2FP.BF16.F32.PACK_AB R9, RZ, R3 ;  /* 0x00000003ff09723e */ /* 0x001fe200000010ff */
[----:B------:R-:W-:Y:S01]  /*16440*/  FMUL R3, R207, R2 ;  /* 0x00000002cf037220 */ /* 0x000fe20000400000 */
[----:B------:R0:W-:Y:S01]  /*16450*/  @P4 STG.E.U16 desc[UR36][R6.64+0xf2], R10 ;  /* 0x0000f20a06004986 */ /* 0x0001e2000c101524 */
[----:B------:R-:W-:-:S03]  /*16460*/  ISETP.GT.AND P0, PT, R0, 0x80, P2 ;  /* 0x000000800000780c */ /* 0x000fc60001704270 */
[----:B------:R-:W-:Y:S01]  /*16470*/  F2FP.BF16.F32.PACK_AB R3, RZ, R3 ;  /* 0x00000003ff03723e */ /* 0x000fe200000010ff */
[----:B------:R1:W-:Y:S01]  /*16480*/  @P5 STG.E.U16 desc[UR36][R4.64+0x100], R11 ;  /* 0x0001000b04005986 */ /* 0x0003e2000c101524 */
[----:B------:R-:W-:Y:S02]  /*16490*/  ISETP.GT.AND P1, PT, R0, 0x81, P2 ;  /* 0x000000810000780c */ /* 0x000fe40001724270 */
[----:B------:R-:W-:Y:S01]  /*164a0*/  F2FP.BF16.F32.PACK_AB R8, RZ, R8 ;  /* 0x00000008ff08723e */ /* 0x000fe200000010ff */
[----:B------:R2:W-:Y:S01]  /*164b0*/  @P6 STG.E.U16 desc[UR36][R4.64+0x102], R12 ;  /* 0x0001020c04006986 */ /* 0x0005e2000c101524 */
[----:B0-----:R-:W-:Y:S01]  /*164c0*/  PRMT R10, R9, 0x7610, R10 ;  /* 0x00007610090a7816 */ /* 0x001fe2000000000a */
[-C--:B------:R-:W-:Y:S01]  /*164d0*/  FMUL R9, R205, R2.reuse ;  /* 0x00000002cd097220 */ /* 0x080fe20000400000 */
[----:B-1----:R-:W-:Y:S01]  /*164e0*/  PRMT R11, R3, 0x7610, R11 ;  /* 0x00007610030b7816 */ /* 0x002fe2000000000b */
[----:B------:R-:W-:Y:S01]  /*164f0*/  FMUL R3, R204, R2 ;  /* 0x00000002cc037220 */ /* 0x000fe20000400000 */
[----:B------:R-:W-:-:S02]  /*16500*/  ISETP.GT.AND P4, PT, R0, 0x88, P3 ;  /* 0x000000880000780c */ /* 0x000fc40001f84270 */
[----:B--2---:R-:W-:Y:S02]  /*16510*/  PRMT R12, R8, 0x7610, R12 ;  /* 0x00007610080c7816 */ /* 0x004fe4000000000c */
[----:B------:R-:W-:Y:S01]  /*16520*/  F2FP.BF16.F32.PACK_AB R8, RZ, R3 ;  /* 0x00000003ff08723e */ /* 0x000fe200000010ff */
[-C--:B------:R-:W-:Y:S01]  /*16530*/  FMUL R3, R203, R2.reuse ;  /* 0x00000002cb037220 */ /* 0x080fe20000400000 */
[----:B------:R-:W-:Y:S02]  /*16540*/  F2FP.BF16.F32.PACK_AB R9, RZ, R9 ;  /* 0x00000009ff09723e */ /* 0x000fe400000010ff */
[C---:B------:R-:W-:Y:S01]  /*16550*/  ISETP.GT.AND P5, PT, R0.reuse, 0x89, P3 ;  /* 0x000000890000780c */ /* 0x040fe20001fa4270 */
[----:B------:R0:W-:Y:S01]  /*16560*/  @P0 STG.E.U16 desc[UR36][R6.64+0x100], R10 ;  /* 0x0001000a06000986 */ /* 0x0001e2000c101524 */
[----:B------:R-:W-:Y:S02]  /*16570*/  PRMT R13, R9, 0x7610, R13 ;  /* 0x00007610090d7816 */ /* 0x000fe4000000000d */
[----:B------:R-:W-:Y:S01]  /*16580*/  F2FP.BF16.F32.PACK_AB R9, RZ, R3 ;  /* 0x00000003ff09723e */ /* 0x000fe200000010ff */
[----:B------:R1:W-:Y:S01]  /*16590*/  @P1 STG.E.U16 desc[UR36][R6.64+0x102], R11 ;  /* 0x0001020b06001986 */ /* 0x0003e2000c101524 */
[C---:B------:R-:W-:Y:S01]  /*165a0*/  ISETP.GT.AND P0, PT, R0.reuse, 0x88, P2 ;  /* 0x000000880000780c */ /* 0x040fe20001704270 */
[----:B------:R-:W-:Y:S01]  /*165b0*/  FMUL R3, R201, R2 ;  /* 0x00000002c9037220 */ /* 0x000fe20000400000 */
[----:B------:R-:W-:-:S02]  /*165c0*/  ISETP.GT.AND P1, PT, R0, 0x89, P2 ;  /* 0x000000890000780c */ /* 0x000fc40001724270 */
[----:B------:R-:W-:Y:S01]  /*165d0*/  PRMT R14, R8, 0x7610, R14 ;  /* 0x00007610080e7816 */ /* 0x000fe2000000000e */
[----:B------:R-:W-:Y:S01]  /*165e0*/  FMUL R8, R202, R2 ;  /* 0x00000002ca087220 */ /* 0x000fe20000400000 */
[----:B------:R-:W-:Y:S01]  /*165f0*/  F2FP.BF16.F32.PACK_AB R3, RZ, R3 ;  /* 0x00000003ff03723e */ /* 0x000fe200000010ff */
[----:B------:R2:W-:Y:S01]  /*16600*/  @P4 STG.E.U16 desc[UR36][R4.64+0x110], R12 ;  /* 0x0001100c04004986 */ /* 0x0005e2000c101524 */
[----:B------:R-:W-:Y:S02]  /*16610*/  ISETP.GT.AND P4, PT, R0, 0x90, P3 ;  /* 0x000000900000780c */ /* 0x000fe40001f84270 */
        /* <DEDUP_REMOVED lines=9> */
[----:B------:R-:W-:Y:S02]  /*166b0*/  F2FP.BF16.F32.PACK_AB R8, RZ, R8 ;  /* 0x00000008ff08723e */ /* 0x000fe400000010ff */
[----:B------:R-:W-:Y:S01]  /*166c0*/  ISETP.GT.AND P1, PT, R0, 0x91, P2 ;  /* 0x000000910000780c */ /* 0x000fe20001724270 */
[----:B------:R1:W-:Y:S01]  /*166d0*/  @P4 STG.E.U16 desc[UR36][R4.64+0x120], R10 ;  /* 0x0001200a04004986 */ /* 0x0003e2000c101524 */
[----:B--2---:R-:W-:Y:S01]  /*166e0*/  PRMT R12, R8, 0x7610, R12 ;  /* 0x00007610080c7816 */ /* 0x004fe2000000000c */
[-C--:B------:R-:W-:Y:S01]  /*166f0*/  FMUL R8, R197, R2.reuse ;  /* 0x00000002c5087220 */ /* 0x080fe20000400000 */
[----:B0-----:R-:W-:Y:S01]  /*16700*/  F2FP.BF16.F32.PACK_AB R9, RZ, R3 ;  /* 0x00000003ff09723e */ /* 0x001fe200000010ff */
[----:B------:R-:W-:Y:S01]  /*16710*/  FMUL R3, R198, R2 ;  /* 0x00000002c6037220 */ /* 0x000fe20000400000 */
[----:B------:R-:W-:Y:S01]  /*16720*/  ISETP.GT.AND P4, PT, R0, 0x98, P3 ;  /* 0x000000980000780c */ /* 0x000fe20001f84270 */
[----:B------:R0:W-:Y:S03]  /*16730*/  @P5 STG.E.U16 desc[UR36][R4.64+0x122], R11 ;  /* 0x0001220b04005986 */ /* 0x0001e6000c101524 */
[----:B------:R-:W-:-:S02]  /*16740*/  F2FP.BF16.F32.PACK_AB R3, RZ, R3 ;  /* 0x00000003ff03723e */ /* 0x000fc400000010ff */
[----:B-1----:R-:W-:Y:S01]  /*16750*/  PRMT R10, R9, 0x7610, R10 ;  /* 0x00007610090a7816 */ /* 0x002fe2000000000a */
[----:B------:R-:W-:Y:S01]  /*16760*/  FMUL R9, R196, R2 ;  /* 0x00000002c4097220 */ /* 0x000fe20000400000 */
[----:B------:R-:W-:Y:S01]  /*16770*/  F2FP.BF16.F32.PACK_AB R8, RZ, R8 ;  /* 0x00000008ff08723e */ /* 0x000fe200000010ff */
[----:B------:R1:W-:Y:S01]  /*16780*/  @P0 STG.E.U16 desc[UR36][R6.64+0x120], R12 ;  /* 0x0001200c06000986 */ /* 0x0003e2000c101524 */
[----:B0-----:R-:W-:Y:S01]  /*16790*/  PRMT R11, R3, 0x7610, R11 ;  /* 0x00007610030b7816 */ /* 0x001fe2000000000b */
[----:B------:R-:W-:Y:S01]  /*167a0*/  FMUL R3, R195, R2 ;  /* 0x00000002c3037220 */ /* 0x000fe20000400000 */
[C---:B------:R-:W-:Y:S01]  /*167b0*/  ISETP.GT.AND P5, PT, R0.reuse, 0x99, P3 ;  /* 0x000000990000780c */ /* 0x040fe20001fa4270 */
[----:B------:R0:W-:Y:S01]  /*167c0*/  @P1 STG.E.U16 desc[UR36][R6.64+0x122], R10 ;  /* 0x0001220a06001986 */ /* 0x0001e2000c101524 */
[----:B------:R-:W-:Y:S02]  /*167d0*/  ISETP.GT.AND P1, PT, R0, 0x98, P2 ;  /* 0x000000980000780c */ /* 0x000fe40001724270 */
[----:B------:R-:W-:-:S02]  /*167e0*/  F2FP.BF16.F32.PACK_AB R9, RZ, R9 ;  /* 0x00000009ff09723e */ /* 0x000fc400000010ff */
[----:B-1----:R-:W-:Y:S02]  /*167f0*/  PRMT R12, R8, 0x7610, R12 ;  /* 0x00007610080c7816 */ /* 0x002fe4000000000c */
[----:B------:R-:W-:Y:S01]  /*16800*/  F2FP.BF16.F32.PACK_AB R8, RZ, R3 ;  /* 0x00000003ff08723e */ /* 0x000fe200000010ff */
[-C--:B------:R-:W-:Y:S01]  /*16810*/  FMUL R3, R194, R2.reuse ;  /* 0x00000002c2037220 */ /* 0x080fe20000400000 */
[C---:B------:R-:W-:Y:S01]  /*16820*/  ISETP.GT.AND P0, PT, R0.reuse, 0x99, P2 ;  /* 0x000000990000780c */ /* 0x040fe20001704270 */
[----:B------:R1:W-:Y:S01]  /*16830*/  @P4 STG.E.U16 desc[UR36][R4.64+0x130], R11 ;  /* 0x0001300b04004986 */ /* 0x0003e2000c101524 */
[----:B------:R-:W-:Y:S02]  /*16840*/  ISETP.GT.AND P4, PT, R0, 0xa0, P3 ;  /* 0x000000a00000780c */ /* 0x000fe40001f84270 */
[----:B------:R-:W-:Y:S02]  /*16850*/  PRMT R13, R9, 0x7610, R13 ;  /* 0x00007610090d7816 */ /* 0x000fe4000000000d */
[----:B------:R-:W-:Y:S01]  /*16860*/  F2FP.BF16.F32.PACK_AB R9, RZ, R3 ;  /* 0x00000003ff09723e */ /* 0x000fe200000010ff */
[-C--:B------:R-:W-:Y:S01]  /*16870*/  FMUL R3, R192, R2.reuse ;  /* 0x00000002c0037220 */ /* 0x080fe20000400000 */
[----:B------:R-:W-:Y:S01]  /*16880*/  PRMT R14, R8, 0x7610, R14 ;  /* 0x00007610080e7816 */ /* 0x000fe2000000000e */
[----:B------:R-:W-:Y:S01]  /*16890*/  FMUL R8, R193, R2 ;  /* 0x00000002c1087220 */ /* 0x000fe20000400000 */
[----:B------:R2:W-:Y:S01]  /*168a0*/  @P5 STG.E.U16 desc[UR36][R4.64+0x132], R12 ;  /* 0x0001320c04005986 */ /* 0x0005e2000c101524 */
[----:B------:R-:W-:-:S02]  /*168b0*/  ISETP.GT.AND P5, PT, R0, 0xa1, P3 ;  /* 0x000000a10000780c */ /* 0x000fc40001fa4270 */
[----:B------:R-:W-:Y:S01]  /*168c0*/  F2FP.BF16.F32.PACK_AB R3, RZ, R3 ;  /* 0x00000003ff03723e */ /* 0x000fe200000010ff */
[----:B------:R-:W-:Y:S01]  /*168d0*/  @P1 STG.E.U16 desc[UR36][R6.64+0x130], R13 ;  /* 0x0001300d06001986 */ /* 0x000fe2000c101524 */
[----:B0-----:R-:W-:Y:S01]  /*168e0*/  F2FP.BF16.F32.PACK_AB R10, RZ, R8 ;  /* 0x00000008ff0a723e */ /* 0x001fe200000010ff */
[-C--:B------:R-:W-:Y:S01]  /*168f0*/  FMUL R8, R191, R2.reuse ;  /* 0x00000002bf087220 */ /* 0x080fe20000400000 */
[----:B-1----:R-:W-:Y:S01]  /*16900*/  PRMT R11, R3, 0x7610, R11 ;  /* 0x00007610030b7816 */ /* 0x002fe2000000000b */
[----:B------:R-:W-:Y:S01]  /*16910*/  @P0 STG.E.U16 desc[UR36][R6.64+0x132], R14 ;  /* 0x0001320e06000986 */ /* 0x000fe2000c101524 */
[----:B------:R-:W-:Y:S01]  /*16920*/  ISETP.GT.AND P0, PT, R0, 0xa0, P2 ;  /* 0x000000a00000780c */ /* 0x000fe20001704270 */
[----:B------:R-:W-:Y:S01]  /*16930*/  FMUL R3, R190, R2 ;  /* 0x00000002be037220 */ /* 0x000fe20000400000 */
[C---:B------:R-:W-:Y:S01]  /*16940*/  ISETP.GT.AND P1, PT, R0.reuse, 0xa1, P2 ;  /* 0x000000a10000780c */ /* 0x040fe20001724270 */
[----:B------:R0:W-:Y:S01]  /*16950*/  @P4 STG.E.U16 desc[UR36][R4.64+0x140], R9 ;  /* 0x0001400904004986 */ /* 0x0001e2000c101524 */
[----:B------:R-:W-:-:S02]  /*16960*/  ISETP.GT.AND P4, PT, R0, 0xa8, P3 ;  /* 0x000000a80000780c */ /* 0x000fc40001f84270 */
[----:B------:R-:W-:Y:S01]  /*16970*/  F2FP.BF16.F32.PACK_AB R8, RZ, R8 ;  /* 0x00000008ff08723e */ /* 0x000fe200000010ff */
[----:B------:R1:W-:Y:S03]  /*16980*/  @P5 STG.E.U16 desc[UR36][R4.64+0x142], R10 ;  /* 0x0001420a04005986 */ /* 0x0003e6000c101524 */
[----:B--2---:R-:W-:Y:S02]  /*16990*/  PRMT R12, R8, 0x7610, R12 ;  /* 0x00007610080c7816 */ /* 0x004fe4000000000c */
[----:B0-----:R-:W-:Y:S01]  /*169a0*/  F2FP.BF16.F32.PACK_AB R9, RZ, R3 ;  /* 0x00000003ff09723e */ /* 0x001fe200000010ff */
[-C--:B------:R-:W-:Y:S01]  /*169b0*/  FMUL R3, R189, R2.reuse ;  /* 0x00000002bd037220 */ /* 0x080fe20000400000 */
[-C--:B------:R-:W-:Y:S02]  /*169c0*/  FMUL R8, R188, R2.reuse ;  /* 0x00000002bc087220 */ /* 0x080fe40000400000 */
[----:B-1----:R-:W-:Y:S01]  /*169d0*/  PRMT R10, R9, 0x7610, R10 ;  /* 0x00007610090a7816 */ /* 0x002fe2000000000a */
[----:B------:R0:W-:Y:S01]  /*169e0*/  @P0 STG.E.U16 desc[UR36][R6.64+0x140], R11 ;  /* 0x0001400b06000986 */ /* 0x0001e2000c101524 */
[----:B------:R-:W-:Y:S01]  /*169f0*/  F2FP.BF16.F32.PACK_AB R3, RZ, R3 ;  /* 0x00000003ff03723e */ /* 0x000fe200000010ff */
[----:B------:R-:W-:Y:S01]  /*16a00*/  FMUL R9, R187, R2 ;  /* 0x00000002bb097220 */ /* 0x000fe20000400000 */
[C---:B------:R-:W-:Y:S01]  /*16a10*/  ISETP.GT.AND P5, PT, R0.reuse, 0xa9, P3 ;  /* 0x000000a90000780c */ /* 0x040fe20001fa4270 */
[----:B------:R1:W-:Y:S01]  /*16a20*/  @P1 STG.E.U16 desc[UR36][R6.64+0x142], R12 ;  /* 0x0001420c06001986 */ /* 0x0003e2000c101524 */
[----:B------:R-:W-:-:S03]  /*16a30*/  ISETP.GT.AND P1, PT, R0, 0xa8, P2 ;  /* 0x000000a80000780c */ /* 0x000fc60001724270 */
[----:B------:R-:W-:Y:S01]  /*16a40*/  @P4 STG.E.U16 desc[UR36][R4.64+0x150], R10 ;  /* 0x0001500a04004986 */ /* 0x000fe2000c101524 */
[----:B------:R-:W-:Y:S02]  /*16a50*/  ISETP.GT.AND P4, PT, R0, 0xa9, P2 ;  /* 0x000000a90000780c */ /* 0x000fe40001784270 */
[----:B------:R-:W-:Y:S02]  /*16a60*/  F2FP.BF16.F32.PACK_AB R8, RZ, R8 ;  /* 0x00000008ff08723e */ /* 0x000fe400000010ff */
[----:B0-----:R-:W-:Y:S01]  /*16a70*/  PRMT R11, R3, 0x7610, R11 ;  /* 0x00007610030b7816 */ /* 0x001fe2000000000b */
[-C--:B------:R-:W-:Y:S01]  /*16a80*/  FMUL R3, R186, R2.reuse ;  /* 0x00000002ba037220 */ /* 0x080fe20000400000 */
[----:B------:R-:W-:Y:S02]  /*16a90*/  F2FP.BF16.F32.PACK_AB R9, RZ, R9 ;  /* 0x00000009ff09723e */ /* 0x000fe400000010ff */
[----:B-1----:R-:W-:Y:S02]  /*16aa0*/  PRMT R12, R8, 0x7610, R12 ;  /* 0x00007610080c7816 */ /* 0x002fe4000000000c */
[----:B------:R-:W-:Y:S01]  /*16ab0*/  F2FP.BF16.F32.PACK_AB R8, RZ, R3 ;  /* 0x00000003ff08723e */ /* 0x000fe200000010ff */
[----:B------:R-:W-:Y:S01]  /*16ac0*/  FMUL R3, R185, R2 ;  /* 0x00000002b9037220 */ /* 0x000fe20000400000 */
[----:B------:R-:W-:Y:S01]  /*16ad0*/  PRMT R13, R9, 0x7610, R13 ;  /* 0x00007610090d7816 */ /* 0x000fe2000000000d */
[----:B------:R0:W-:Y:S01]  /*16ae0*/  @P5 STG.E.U16 desc[UR36][R4.64+0x152], R11 ;  /* 0x0001520b04005986 */ /* 0x0001e2000c101524 */
[----:B------:R-:W-:-:S02]  /*16af0*/  ISETP.GT.AND P0, PT, R0, 0xb0, P3 ;  /* 0x000000b00000780c */ /* 0x000fc40001f04270 */
        /* <DEDUP_REMOVED lines=26> */
[----:B------:R-:W-:Y:S02]  /*16ca0*/  ISETP.GT.AND P1, PT, R0, 0xb8, P2 ;  /* 0x000000b80000780c */ /* 0x000fe40001724270 */
[----:B------:R-:W-:Y:S02]  /*16cb0*/  F2FP.BF16.F32.PACK_AB R8, RZ, R8 ;  /* 0x00000008ff08723e */ /* 0x000fe400000010ff */
[----:B0-----:R-:W-:Y:S01]  /*16cc0*/  PRMT R10, R9, 0x7610, R10 ;  /* 0x00007610090a7816 */ /* 0x001fe2000000000a */
[-C--:B------:R-:W-:Y:S01]  /*16cd0*/  FMUL R9, R178, R2.reuse ;  /* 0x00000002b2097220 */ /* 0x080fe20000400000 */
[----:B-1----:R-:W-:Y:S01]  /*16ce0*/  PRMT R11, R3, 0x7610, R11 ;  /* 0x00007610030b7816 */ /* 0x002fe2000000000b */
[----:B------:R-:W-:Y:S01]  /*16cf0*/  FMUL R3, R177, R2 ;  /* 0x00000002b1037220 */ /* 0x000fe20000400000 */
[----:B------:R0:W-:Y:S02]  /*16d00*/  @P5 STG.E.U16 desc[UR36][R4.64+0x170], R12 ;  /* 0x0001700c04005986 */ /* 0x0001e4000c101524 */
[----:B------:R-:W-:-:S02]  /*16d10*/  F2FP.BF16.F32.PACK_AB R9, RZ, R9 ;  /* 0x00000009ff09723e */ /* 0x000fc400000010ff */
[C---:B------:R-:W-:Y:S02]  /*16d20*/  ISETP.GT.AND P4, PT, R0.reuse, 0xb9, P2 ;  /* 0x000000b90000780c */ /* 0x040fe40001784270 */
[----:B------:R-:W-:Y:S02]  /*16d30*/  ISETP.GT.AND P5, PT, R0, 0xc0, P3 ;  /* 0x000000c00000780c */ /* 0x000fe40001fa4270 */
[----:B0-----:R-:W-:Y:S02]  /*16d40*/  PRMT R12, R8, 0x7610, R12 ;  /* 0x00007610080c7816 */ /* 0x001fe4000000000c */
[----:B------:R-:W-:Y:S01]  /*16d50*/  F2FP.BF16.F32.PACK_AB R8, RZ, R3 ;  /* 0x00000003ff08723e */ /* 0x000fe200000010ff */
[----:B------:R-:W-:Y:S01]  /*16d60*/  FMUL R3, R176, R2 ;  /* 0x00000002b0037220 */ /* 0x000fe20000400000 */
[----:B------:R-:W-:Y:S01]  /*16d70*/  PRMT R13, R9, 0x7610, R13 ;  /* 0x00007610090d7816 */ /* 0x000fe2000000000d */
[----:B------:R0:W-:Y:S01]  /*16d80*/  @P6 STG.E.U16 desc[UR36][R4.64+0x172], R10 ;  /* 0x0001720a04006986 */ /* 0x0001e2000c101524 */
[----:B------:R-:W-:-:S02]  /*16d90*/  ISETP.GT.AND P0, PT, R0, 0xc1, P3 ;  /* 0x000000c10000780c */ /* 0x000fc40001f04270 */
[----:B------:R-:W-:Y:S01]  /*16da0*/  F2FP.BF16.F32.PACK_AB R9, RZ, R3 ;  /* 0x00000003ff09723e */ /* 0x000fe200000010ff */
[----:B------:R1:W-:Y:S01]  /*16db0*/  @P1 STG.E.U16 desc[UR36][R6.64+0x170], R11 ;  /* 0x0001700b06001986 */ /* 0x0003e2000c101524 */
[-C--:B------:R-:W-:Y:S01]  /*16dc0*/  FMUL R3, R174, R2.reuse ;  /* 0x00000002ae037220 */ /* 0x080fe20000400000 */
[----:B------:R-:W-:Y:S02]  /*16dd0*/  ISETP.GT.AND P1, PT, R0, 0xc0, P2 ;  /* 0x000000c00000780c */ /* 0x000fe40001724270 */
        /* <DEDUP_REMOVED lines=40> */
[C---:B------:R-:W-:Y:S01]  /*17060*/  ISETP.GT.AND P0, PT, R0.reuse, 0xd0, P2 ;  /* 0x000000d00000780c */ /* 0x040fe20001704270 */
        /* <DEDUP_REMOVED lines=11> */
[----:B------:R-:W-:Y:S01]  /*17120*/  ISETP.GT.AND P5, PT, R0, 0xd9, P3 ;  /* 0x000000d90000780c */ /* 0x000fe20001fa4270 */
[----:B------:R-:W-:Y:S01]  /*17130*/  FMUL R8, R164, R2 ;  /* 0x00000002a4087220 */ /* 0x000fe20000400000 */
[----:B------:R-:W-:Y:S01]  /*17140*/  @P0 STG.E.U16 desc[UR36][R6.64+0x1a0], R14 ;  /* 0x0001a00e06000986 */ /* 0x000fe2000c101524 */
[----:B------:R-:W-:-:S03]  /*17150*/  ISETP.GT.AND P0, PT, R0, 0xd8, P2 ;  /* 0x000000d80000780c */ /* 0x000fc60001704270 */
[----:B------:R0:W-:Y:S01]  /*17160*/  @P1 STG.E.U16 desc[UR36][R6.64+0x1a2], R9 ;  /* 0x0001a20906001986 */ /* 0x0001e2000c101524 */
[----:B------:R-:W-:Y:S02]  /*17170*/  F2FP.BF16.F32.PACK_AB R8, RZ, R8 ;  /* 0x00000008ff08723e */ /* 0x000fe400000010ff */
[----:B------:R-:W-:Y:S02]  /*17180*/  ISETP.GT.AND P1, PT, R0, 0xd9, P2 ;  /* 0x000000d90000780c */ /* 0x000fe40001724270 */
        /* <DEDUP_REMOVED lines=16> */
[----:B------:R1:W-:Y:S01]  /*17290*/  @P1 STG.E.U16 desc[UR36][R6.64+0x1b2], R10 ;  /* 0x0001b20a06001986 */ /* 0x0003e2000c101524 */
[C---:B------:R-:W-:Y:S02]  /*172a0*/  ISETP.GT.AND P1, PT, R0.reuse, 0xe0, P2 ;  /* 0x000000e00000780c */ /* 0x040fe40001724270 */
[----:B------:R-:W-:Y:S02]  /*172b0*/  ISETP.GT.AND P0, PT, R0, 0xe1, P2 ;  /* 0x000000e10000780c */ /* 0x000fe40001704270 */
[----:B0-----:R-:W-:Y:S02]  /*172c0*/  PRMT R12, R8, 0x7610, R12 ;  /* 0x00007610080c7816 */ /* 0x001fe4000000000c */
[----:B------:R-:W-:Y:S01]  /*172d0*/  F2FP.BF16.F32.PACK_AB R8, RZ, R3 ;  /* 0x00000003ff08723e */ /* 0x000fe200000010ff */
[----:B------:R-:W-:Y:S01]  /*172e0*/  FMUL R3, R157, R2 ;  /* 0x000000029d037220 */ /* 0x000fe20000400000 */
[----:B------:R0:W-:Y:S01]  /*172f0*/  @P4 STG.E.U16 desc[UR36][R4.64+0x1c0], R11 ;  /* 0x0001c00b04004986 */ /* 0x0001e2000c101524 */
[----:B-1----:R-:W-:-:S02]  /*17300*/  PRMT R10, R9, 0x7610, R10 ;  /* 0x00007610090a7816 */ /* 0x002fc4000000000a */
[----:B------:R-:W-:Y:S01]  /*17310*/  PRMT R13, R8, 0x7610, R13 ;  /* 0x00007610080d7816 */ /* 0x000fe2000000000d */
[----:B------:R-:W-:Y:S01]  /*17320*/  @P5 STG.E.U16 desc[UR36][R4.64+0x1c2], R12 ;  /* 0x0001c20c04005986 */ /* 0x000fe2000c101524 */
[-C--:B------:R-:W-:Y:S01]  /*17330*/  FMUL R8, R156, R2.reuse ;  /* 0x000000029c087220 */ /* 0x080fe20000400000 */
[C---:B------:R-:W-:Y:S02]  /*17340*/  ISETP.GT.AND P4, PT, R0.reuse, 0xe8, P3 ;  /* 0x000000e80000780c */ /* 0x040fe40001f84270 */
[----:B------:R-:W-:Y:S01]  /*17350*/  F2FP.BF16.F32.PACK_AB R9, RZ, R3 ;  /* 0x00000003ff09723e */ /* 0x000fe200000010ff */
[----:B------:R-:W-:Y:S01]  /*17360*/  FMUL R3, R155, R2 ;  /* 0x000000029b037220 */ /* 0x000fe20000400000 */
[C---:B------:R-:W-:Y:S02]  /*17370*/  ISETP.GT.AND P5, PT, R0.reuse, 0xe9, P3 ;  /* 0x000000e90000780c */ /* 0x040fe40001fa4270 */
[----:B------:R-:W-:Y:S02]  /*17380*/  ISETP.GT.AND P6, PT, R0, 0xe8, P2 ;  /* 0x000000e80000780c */ /* 0x000fe400017c4270 */
[----:B------:R-:W-:Y:S01]  /*17390*/  F2FP.BF16.F32.PACK_AB R8, RZ, R8 ;  /* 0x00000008ff08723e */ /* 0x000fe200000010ff */
[----:B------:R1:W-:Y:S01]  /*173a0*/  @P1 STG.E.U16 desc[UR36][R6.64+0x1c0], R10 ;  /* 0x0001c00a06001986 */ /* 0x0003e2000c101524 */
[----:B------:R-:W-:-:S02]  /*173b0*/  F2FP.BF16.F32.PACK_AB R3, RZ, R3 ;  /* 0x00000003ff03723e */ /* 0x000fc400000010ff */
[C---:B------:R-:W-:Y:S01]  /*173c0*/  ISETP.GT.AND P1, PT, R17.reuse, 0x80, PT ;  /* 0x000000801100780c */ /* 0x040fe20003f24270 */
[----:B------:R2:W-:Y:S01]  /*173d0*/  @P0 STG.E.U16 desc[UR36][R6.64+0x1c2], R13 ;  /* 0x0001c20d06000986 */ /* 0x0005e2000c101524 */
[----:B------:R-:W-:Y:S02]  /*173e0*/  ISETP.GT.AND P0, PT, R17, 0x88, PT ;  /* 0x000000881100780c */ /* 0x000fe40003f04270 */
[----:B0-----:R-:W-:Y:S02]  /*173f0*/  PRMT R11, R8, 0x7610, R11 ;  /* 0x00007610080b7816 */ /* 0x001fe4000000000b */
[----:B------:R-:W-:Y:S02]  /*17400*/  PRMT R17, R3, 0x7610, R17 ;  /* 0x0000761003117816 */ /* 0x000fe40000000011 */
[----:B-1----:R-:W-:Y:S01]  /*17410*/  PRMT R10, R9, 0x7610, R10 ;  /* 0x00007610090a7816 */ /* 0x002fe2000000000a */
[----:B------:R-:W-:-:S04]  /*17420*/  FMUL R3, R154, R2 ;  /* 0x000000029a037220 */ /* 0x000fc80000400000 */
[----:B------:R-:W-:Y:S01]  /*17430*/  @P4 STG.E.U16 desc[UR36][R4.64+0x1d0], R10 ;  /* 0x0001d00a04004986 */ /* 0x000fe2000c101524 */
[----:B------:R-:W-:-:S03]  /*17440*/  ISETP.GT.AND P4, PT, R0, 0xe9, P2 ;  /* 0x000000e90000780c */ /* 0x000fc60001784270 */
[----:B------:R0:W-:Y:S01]  /*17450*/  @P5 STG.E.U16 desc[UR36][R4.64+0x1d2], R11 ;  /* 0x0001d20b04005986 */ /* 0x0001e2000c101524 */
[----:B------:R-:W-:-:S03]  /*17460*/  ISETP.GT.AND P5, PT, R0, 0xf0, P3 ;  /* 0x000000f00000780c */ /* 0x000fc60001fa4270 */
[----:B------:R-:W-:Y:S01]  /*17470*/  @P6 STG.E.U16 desc[UR36][R6.64+0x1d0], R17 ;  /* 0x0001d01106006986 */ /* 0x000fe2000c101524 */
[----:B------:R-:W-:Y:S01]  /*17480*/  ISETP.GT.AND P6, PT, R0, 0xf1, P3 ;  /* 0x000000f10000780c */ /* 0x000fe20001fc4270 */
[-C--:B------:R-:W-:Y:S01]  /*17490*/  FMUL R8, R153, R2.reuse ;  /* 0x0000000299087220 */ /* 0x080fe20000400000 */
[----:B------:R-:W-:Y:S01]  /*174a0*/  FMUL R9, R152, R2 ;  /* 0x0000000298097220 */ /* 0x000fe20000400000 */
[----:B--2---:R-:W-:-:S03]  /*174b0*/  F2FP.BF16.F32.PACK_AB R13, RZ, R3 ;  /* 0x00000003ff0d723e */ /* 0x004fc600000010ff */
[----:B------:R-:W-:Y:S02]  /*174c0*/  F2FP.BF16.F32.PACK_AB R14, RZ, R8 ;  /* 0x00000008ff0e723e */ /* 0x000fe400000010ff */
[----:B------:R-:W-:Y:S01]  /*174d0*/  F2FP.BF16.F32.PACK_AB R15, RZ, R9 ;  /* 0x00000009ff0f723e */ /* 0x000fe200000010ff */
[----:B------:R-:W-:Y:S01]  /*174e0*/  @P4 STG.E.U16 desc[UR36][R6.64+0x1d2], R13 ;  /* 0x0001d20d06004986 */ /* 0x000fe2000c101524 */
[----:B------:R-:W-:-:S03]  /*174f0*/  ISETP.GT.AND P4, PT, R0, 0xf1, P2 ;  /* 0x000000f10000780c */ /* 0x000fc60001784270 */
[----:B------:R-:W-:Y:S04]  /*17500*/  @P5 STG.E.U16 desc[UR36][R4.64+0x1e0], R14 ;  /* 0x0001e00e04005986 */ /* 0x000fe8000c101524 */
[----:B------:R-:W-:Y:S01]  /*17510*/  @P6 STG.E.U16 desc[UR36][R4.64+0x1e2], R15 ;  /* 0x0001e20f04006986 */ /* 0x000fe2000c101524 */
[----:B------:R-:W-:Y:S01]  /*17520*/  ISETP.GT.AND P6, PT, R0, 0xf0, P2 ;  /* 0x000000f00000780c */ /* 0x000fe200017c4270 */
[-C--:B0-----:R-:W-:Y:S01]  /*17530*/  FMUL R11, R23, R2.reuse ;  /* 0x00000002170b7220 */ /* 0x081fe20000400000 */
[----:B------:R-:W-:-:S04]  /*17540*/  FMUL R12, R22, R2 ;  /* 0x00000002160c7220 */ /* 0x000fc80000400000 */
[----:B------:R-:W-:Y:S02]  /*17550*/  F2FP.BF16.F32.PACK_AB R11, RZ, R11 ;  /* 0x0000000bff0b723e */ /* 0x000fe400000010ff */
[----:B------:R-:W-:Y:S02]  /*17560*/  F2FP.BF16.F32.PACK_AB R12, RZ, R12 ;  /* 0x0000000cff0c723e */ /* 0x000fe400000010ff */
[C---:B------:R-:W-:Y:S02]  /*17570*/  ISETP.GT.AND P5, PT, R0.reuse, 0xf8, P3 ;  /* 0x000000f80000780c */ /* 0x040fe40001fa4270 */
[----:B------:R-:W-:Y:S01]  /*17580*/  ISETP.GT.AND P3, PT, R0, 0xf9, P3 ;  /* 0x000000f90000780c */ /* 0x000fe20001f64270 */
[----:B------:R-:W-:Y:S01]  /*17590*/  @P6 STG.E.U16 desc[UR36][R6.64+0x1e0], R11 ;  /* 0x0001e00b06006986 */ /* 0x000fe2000c101524 */
[----:B------:R-:W-:-:S03]  /*175a0*/  FMUL R10, R21, R2 ;  /* 0x00000002150a7220 */ /* 0x000fc60000400000 */
[----:B------:R0:W-:Y:S01]  /*175b0*/  @P4 STG.E.U16 desc[UR36][R6.64+0x1e2], R12 ;  /* 0x0001e20c06004986 */ /* 0x0001e2000c101524 */
[----:B------:R-:W-:Y:S01]  /*175c0*/  ISETP.GT.AND P4, PT, R0, 0xf8, P2 ;  /* 0x000000f80000780c */ /* 0x000fe20001784270 */
[-C--:B------:R-:W-:Y:S01]  /*175d0*/  FMUL R9, R20, R2.reuse ;  /* 0x0000000214097220 */ /* 0x080fe20000400000 */
[-C--:B------:R-:W-:Y:S01]  /*175e0*/  FMUL R8, R18, R2.reuse ;  /* 0x0000000212087220 */ /* 0x080fe20000400000 */
[----:B------:R-:W-:Y:S01]  /*175f0*/  FMUL R3, R19, R2 ;  /* 0x0000000213037220 */ /* 0x000fe20000400000 */
[----:B------:R-:W-:Y:S02]  /*17600*/  F2FP.BF16.F32.PACK_AB R10, RZ, R10 ;  /* 0x0000000aff0a723e */ /* 0x000fe400000010ff */
[----:B------:R-:W-:Y:S02]  /*17610*/  ISETP.GT.AND P2, PT, R0, 0xf9, P2 ;  /* 0x000000f90000780c */ /* 0x000fe40001744270 */
[----:B------:R-:W-:Y:S02]  /*17620*/  F2FP.BF16.F32.PACK_AB R9, RZ, R9 ;  /* 0x00000009ff09723e */ /* 0x000fe400000010ff */
[----:B------:R-:W-:-:S02]  /*17630*/  F2FP.BF16.F32.PACK_AB R8, RZ, R8 ;  /* 0x00000008ff08723e */ /* 0x000fc400000010ff */
[----:B------:R-:W-:Y:S01]  /*17640*/  F2FP.BF16.F32.PACK_AB R3, RZ, R3 ;  /* 0x00000003ff03723e */ /* 0x000fe200000010ff */
[----:B------:R-:W-:Y:S01]  /*17650*/  @P5 STG.E.U16 desc[UR36][R4.64+0x1f0], R10 ;  /* 0x0001f00a04005986 */ /* 0x000fe2000c101524 */
[----:B0-----:R-:W-:Y:S01]  /*17660*/  PRMT R12, R8, 0x7610, R12 ;  /* 0x00007610080c7816 */ /* 0x001fe2000000000c */
[----:B------:R-:W-:Y:S01]  /*17670*/  @P4 IMAD.MOV.U32 R8, RZ, RZ, R6 ;  /* 0x000000ffff084224 */ /* 0x000fe200078e0006 */
[----:B------:R-:W-:Y:S01]  /*17680*/  PRMT R11, R3, 0x7610, R11 ;  /* 0x00007610030b7816 */ /* 0x000fe2000000000b */
[----:B------:R0:W-:Y:S01]  /*17690*/  @P3 STG.E.U16 desc[UR36][R4.64+0x1f2], R9 ;  /* 0x0001f20904003986 */ /* 0x0001e2000c101524 */
[----:B------:R-:W-:Y:S02]  /*176a0*/  USHF.L.U32 UR12, UR8, 0x8, URZ ;  /* 0x00000008080c7899 */ /* 0x000fe4000800063f */
[----:B------:R-:W-:Y:S01]  /*176b0*/  USHF.L.U64.HI UR11, UR8, 0x8, UR9 ;  /* 0x00000008080b7899 */ /* 0x000fe20008010209 */
[----:B0-----:R-:W-:-:S03]  /*176c0*/  @P4 IMAD.MOV.U32 R9, RZ, RZ, R7 ;  /* 0x000000ffff094224 */ /* 0x001fc600078e0007 */
[----:B------:R-:W-:Y:S02]  /*176d0*/  IMAD.U32 R3, RZ, RZ, UR12 ;  /* 0x0000000cff037e24 */ /* 0x000fe4000f8e00ff */
[----:B------:R0:W-:Y:S01]  /*176e0*/  @P4 STG.E.U16 desc[UR36][R8.64+0x1f0], R11 ;  /* 0x0001f00b08004986 */ /* 0x0001e2000c101524 */
[C---:B------:R-:W-:Y:S02]  /*176f0*/  ISETP.GT.AND P3, PT, R0.reuse, RZ, P1 ;  /* 0x000000ff0000720c */ /* 0x040fe40000f64270 */
[----:B------:R-:W-:Y:S01]  /*17700*/  ISETP.GT.AND P4, PT, R0, 0x1, P1 ;  /* 0x000000010000780c */ /* 0x000fe20000f84270 */
[-C--:B------:R-:W-:Y:S01]  /*17710*/  FMUL R24, R24, R2.reuse ;  /* 0x0000000218187220 */ /* 0x080fe20000400000 */
[----:B------:R-:W-:Y:S01]  /*17720*/  FMUL R25, R25, R2 ;  /* 0x0000000219197220 */ /* 0x000fe20000400000 */
[----:B0-----:R-:W-:Y:S01]  /*17730*/  @P2 MOV R8, R6 ;  /* 0x0000000600082202 */ /* 0x001fe20000000f00 */
[----:B------:R-:W-:Y:S02]  /*17740*/  @P2 IMAD.MOV.U32 R9, RZ, RZ, R7 ;  /* 0x000000ffff092224 */ /* 0x000fe400078e0007 */
[----:B------:R-:W-:-:S03]  /*17750*/  IMAD.U32 R7, RZ, RZ, UR11 ;  /* 0x0000000bff077e24 */ /* 0x000fc6000f8e00ff */
[----:B------:R0:W-:Y:S01]  /*17760*/  @P2 STG.E.U16 desc[UR36][R8.64+0x1f2], R12 ;  /* 0x0001f20c08002986 */ /* 0x0001e2000c101524 */
[C---:B------:R-:W-:Y:S02]  /*17770*/  IADD3 R6, P2, P6, R4.reuse, UR5, R3 ;  /* 0x0000000504067c10 */ /* 0x040fe4000fe5e003 */
[----:B------:R-:W-:Y:S02]  /*17780*/  IADD3 R4, P5, R4, UR12, RZ ;  /* 0x0000000c04047c10 */ /* 0x000fe4000ffbe0ff */
[C---:B------:R-:W-:Y:S02]  /*17790*/  IADD3.X R7, R5.reuse, UR4, R7, P2, P6 ;  /* 0x0000000405077c10 */ /* 0x040fe400097ec407 */
[----:B------:R-:W-:Y:S02]  /*177a0*/  F2FP.BF16.F32.PACK_AB R24, RZ, R24 ;  /* 0x00000018ff18723e */ /* 0x000fe400000010ff */
[----:B------:R-:W-:Y:S02]  /*177b0*/  IADD3.X R5, R5, UR11, RZ, P5, !PT ;  /* 0x0000000b05057c10 */ /* 0x000fe4000affe4ff */
[----:B------:R-:W-:-:S02]  /*177c0*/  F2FP.BF16.F32.PACK_AB R25, RZ, R25 ;  /* 0x00000019ff19723e */ /* 0x000fc400000010ff */
[C---:B------:R-:W-:Y:S01]  /*177d0*/  ISETP.GT.AND P2, PT, R0.reuse, RZ, P0 ;  /* 0x000000ff0000720c */ /* 0x040fe20000744270 */
[----:B------:R-:W-:Y:S01]  /*177e0*/  @P3 STG.E.U16 desc[UR36][R4.64], R24 ;  /* 0x0000001804003986 */ /* 0x000fe2000c101524 */
[----:B------:R-:W-:Y:S01]  /*177f0*/  ISETP.GT.AND P3, PT, R0, 0x1, P0 ;  /* 0x000000010000780c */ /* 0x000fe20000764270 */
[-C--:B------:R-:W-:Y:S02]  /*17800*/  FMUL R26, R26, R2.reuse ;  /* 0x000000021a1a7220 */ /* 0x080fe40000400000 */
[----:B------:R-:W-:Y:S01]  /*17810*/  @P4 STG.E.U16 desc[UR36][R4.64+0x2], R25 ;  /* 0x0000021904004986 */ /* 0x000fe2000c101524 */
[----:B------:R-:W-:Y:S01]  /*17820*/  ISETP.GT.AND P4, PT, R0, 0x8, P1 ;  /* 0x000000080000780c */ /* 0x000fe20000f84270 */
[-C--:B------:R-:W-:Y:S01]  /*17830*/  FMUL R27, R27, R2.reuse ;  /* 0x000000021b1b7220 */ /* 0x080fe20000400000 */
[----:B0-----:R-:W-:Y:S01]  /*17840*/  IADD3 R8, P5, R4, UR5, RZ ;  /* 0x0000000504087c10 */ /* 0x001fe2000ffbe0ff */
[----:B------:R-:W-:Y:S01]  /*17850*/  FMUL R28, R28, R2 ;  /* 0x000000021c1c7220 */ /* 0x000fe20000400000 */
[----:B------:R-:W-:-:S02]  /*17860*/  F2FP.BF16.F32.PACK_AB R26, RZ, R26 ;  /* 0x0000001aff1a723e */ /* 0x000fc400000010ff */
[----:B------:R-:W-:Y:S02]  /*17870*/  IADD3.X R9, R5, UR4, RZ, P5, !PT ;  /* 0x0000000405097c10 */ /* 0x000fe4000affe4ff */
[----:B------:R-:W-:Y:S02]  /*17880*/  F2FP.BF16.F32.PACK_AB R27, RZ, R27 ;  /* 0x0000001bff1b723e */ /* 0x000fe400000010ff */
[----:B------:R-:W-:Y:S01]  /*17890*/  F2FP.BF16.F32.PACK_AB R28, RZ, R28 ;  /* 0x0000001cff1c723e */ /* 0x000fe200000010ff */
[----:B------:R-:W-:Y:S01]  /*178a0*/  @P2 STG.E.U16 desc[UR36][R8.64], R26 ;  /* 0x0000001a08002986 */ /* 0x000fe2000c101524 */
[C---:B------:R-:W-:Y:S02]  /*178b0*/  ISETP.GT.AND P5, PT, R0.reuse, 0x9, P1 ;  /* 0x000000090000780c */ /* 0x040fe40000fa4270 */
[C---:B------:R-:W-:Y:S01]  /*178c0*/  ISETP.GT.AND P2, PT, R0.reuse, 0x8, P0 ;  /* 0x000000080000780c */ /* 0x040fe20000744270 */
[----:B------:R-:W-:Y:S01]  /*178d0*/  @P3 STG.E.U16 desc[UR36][R8.64+0x2], R27 ;  /* 0x0000021b08003986 */ /* 0x000fe2000c101524 */
[-C--:B------:R-:W-:Y:S01]  /*178e0*/  FMUL R29, R29, R2.reuse ;  /* 0x000000021d1d7220 */ /* 0x080fe20000400000 */
[----:B------:R-:W-:Y:S01]  /*178f0*/  ISETP.GT.AND P3, PT, R0, 0x9, P0 ;  /* 0x000000090000780c */ /* 0x000fe20000764270 */
[-C--:B------:R-:W-:Y:S01]  /*17900*/  FMUL R30, R30, R2.reuse ;  /* 0x000000021e1e7220 */ /* 0x080fe20000400000 */
[----:B------:R-:W-:Y:S01]  /*17910*/  @P4 STG.E.U16 desc[UR36][R4.64+0x10], R28 ;  /* 0x0000101c04004986 */ /* 0x000fe2000c101524 */
[----:B------:R-:W-:Y:S01]  /*17920*/  ISETP.GT.AND P4, PT, R0, 0x10, P1 ;  /* 0x000000100000780c */ /* 0x000fe20000f84270 */
[-C--:B------:R-:W-:Y:S01]  /*17930*/  FMUL R31, R31, R2.reuse ;  /* 0x000000021f1f7220 */ /* 0x080fe20000400000 */
[----:B------:R-:W-:Y:S01]  /*17940*/  IADD3 R10, P6, R4, UR5, RZ ;  /* 0x00000005040a7c10 */ /* 0x000fe2000ffde0ff */
[----:B------:R-:W-:Y:S01]  /*17950*/  FMUL R32, R32, R2 ;  /* 0x0000000220207220 */ /* 0x000fe20000400000 */
[----:B------:R-:W-:-:S02]  /*17960*/  F2FP.BF16.F32.PACK_AB R29, RZ, R29 ;  /* 0x0000001dff1d723e */ /* 0x000fc400000010ff */
[----:B------:R-:W-:Y:S02]  /*17970*/  F2FP.BF16.F32.PACK_AB R30, RZ, R30 ;  /* 0x0000001eff1e723e */ /* 0x000fe400000010ff */
[----:B------:R-:W-:Y:S02]  /*17980*/  IADD3.X R11, R5, UR4, RZ, P6, !PT ;  /* 0x00000004050b7c10 */ /* 0x000fe4000b7fe4ff */
[----:B------:R-:W-:Y:S01]  /*17990*/  F2FP.BF16.F32.PACK_AB R31, RZ, R31 ;  /* 0x0000001fff1f723e */ /* 0x000fe200000010ff */
[----:B------:R-:W-:Y:S01]  /*179a0*/  @P5 STG.E.U16 desc[UR36][R4.64+0x12], R29 ;  /* 0x0000121d04005986 */ /* 0x000fe2000c101524 */
[----:B------:R-:W-:Y:S02]  /*179b0*/  F2FP.BF16.F32.PACK_AB R32, RZ, R32 ;  /* 0x00000020ff20723e */ /* 0x000fe400000010ff */
[C---:B------:R-:W-:Y:S01]  /*179c0*/  ISETP.GT.AND P5, PT, R0.reuse, 0x11, P1 ;  /* 0x000000110000780c */ /* 0x040fe20000fa4270 */
[----:B------:R-:W-:Y:S01]  /*179d0*/  @P2 STG.E.U16 desc[UR36][R10.64+0x10], R30 ;  /* 0x0000101e0a002986 */ /* 0x000fe2000c101524 */
[----:B------:R-:W-:Y:S01]  /*179e0*/  ISETP.GT.AND P2, PT, R0, 0x10, P0 ;  /* 0x000000100000780c */ /* 0x000fe20000744270 */
[----:B------:R-:W-:-:S02]  /*179f0*/  FMUL R33, R33, R2 ;  /* 0x0000000221217220 */ /* 0x000fc40000400000 */
[----:B------:R-:W-:Y:S01]  /*17a00*/  @P3 STG.E.U16 desc[UR36][R6.64+0x12], R31 ;  /* 0x0000121f06003986 */ /* 0x000fe2000c101524 */
[----:B------:R-:W-:Y:S01]  /*17a10*/  ISETP.GT.AND P3, PT, R0, 0x11, P0 ;  /* 0x000000110000780c */ /* 0x000fe20000764270 */
[-C--:B------:R-:W-:Y:S02]  /*17a20*/  FMUL R34, R34, R2.reuse ;  /* 0x0000000222227220 */ /* 0x080fe40000400000 */
[----:B------:R-:W-:Y:S01]  /*17a30*/  @P4 STG.E.U16 desc[UR36][R4.64+0x20], R32 ;  /* 0x0000202004004986 */ /* 0x000fe2000c101524 */
[----:B------:R-:W-:Y:S01]  /*17a40*/  ISETP.GT.AND P4, PT, R0, 0x18, P1 ;  /* 0x000000180000780c */ /* 0x000fe20000f84270 */
[-C--:B------:R-:W-:Y:S01]  /*17a50*/  FMUL R35, R35, R2.reuse ;  /* 0x0000000223237220 */ /* 0x080fe20000400000 */
[----:B------:R-:W-:Y:S01]  /*17a60*/  FMUL R36, R36, R2 ;  /* 0x0000000224247220 */ /* 0x000fe20000400000 */
[----:B------:R-:W-:Y:S02]  /*17a70*/  F2FP.BF16.F32.PACK_AB R33, RZ, R33 ;  /* 0x00000021ff21723e */ /* 0x000fe400000010ff */
[----:B------:R-:W-:-:S02]  /*17a80*/  F2FP.BF16.F32.PACK_AB R34, RZ, R34 ;  /* 0x00000022ff22723e */ /* 0x000fc400000010ff */
[----:B------:R-:W-:Y:S01]  /*17a90*/  F2FP.BF16.F32.PACK_AB R35, RZ, R35 ;  /* 0x00000023ff23723e */ /* 0x000fe200000010ff */
[----:B------:R-:W-:Y:S01]  /*17aa0*/  @P5 STG.E.U16 desc[UR36][R4.64+0x22], R33 ;  /* 0x0000222104005986 */ /* 0x000fe2000c101524 */
[----:B------:R-:W-:Y:S02]  /*17ab0*/  F2FP.BF16.F32.PACK_AB R36, RZ, R36 ;  /* 0x00000024ff24723e */ /* 0x000fe400000010ff */
[C---:B------:R-:W-:Y:S01]  /*17ac0*/  ISETP.GT.AND P5, PT, R0.reuse, 0x19, P1 ;  /* 0x000000190000780c */ /* 0x040fe20000fa4270 */
[----:B------:R-:W-:Y:S01]  /*17ad0*/  @P2 STG.E.U16 desc[UR36][R6.64+0x20], R34 ;  /* 0x0000202206002986 */ /* 0x000fe2000c101524 */
[C---:B------:R-:W-:Y:S01]  /*17ae0*/  ISETP.GT.AND P2, PT, R0.reuse, 0x18, P0 ;  /* 0x000000180000780c */ /* 0x040fe20000744270 */
[-C--:B------:R-:W-:Y:S02]  /*17af0*/  FMUL R37, R37, R2.reuse ;  /* 0x0000000225257220 */ /* 0x080fe40000400000 */
[----:B------:R-:W-:Y:S01]  /*17b00*/  @P3 STG.E.U16 desc[UR36][R6.64+0x22], R35 ;  /* 0x0000222306003986 */ /* 0x000fe2000c101524 */
[----:B------:R-:W-:Y:S01]  /*17b10*/  ISETP.GT.AND P3, PT, R0, 0x19, P0 ;  /* 0x000000190000780c */ /* 0x000fe20000764270 */
[----:B------:R-:W-:-:S02]  /*17b20*/  FMUL R38, R38, R2 ;  /* 0x0000000226267220 */ /* 0x000fc40000400000 */
[----:B------:R-:W-:Y:S01]  /*17b30*/  @P4 STG.E.U16 desc[UR36][R4.64+0x30], R36 ;  /* 0x0000302404004986 */ /* 0x000fe2000c101524 */
[----:B------:R-:W-:Y:S01]  /*17b40*/  ISETP.GT.AND P4, PT, R0, 0x20, P1 ;  /* 0x000000200000780c */ /* 0x000fe20000f84270 */
[-C--:B------:R-:W-:Y:S01]  /*17b50*/  FMUL R39, R39, R2.reuse ;  /* 0x0000000227277220 */ /* 0x080fe20000400000 */
[----:B------:R-:W-:Y:S01]  /*17b60*/  FMUL R40, R40, R2 ;  /* 0x0000000228287220 */ /* 0x000fe20000400000 */
[----:B------:R-:W-:Y:S02]  /*17b70*/  F2FP.BF16.F32.PACK_AB R37, RZ, R37 ;  /* 0x00000025ff25723e */ /* 0x000fe400000010ff */
[----:B------:R-:W-:Y:S02]  /*17b80*/  F2FP.BF16.F32.PACK_AB R38, RZ, R38 ;  /* 0x00000026ff26723e */ /* 0x000fe400000010ff */
[----:B------:R-:W-:Y:S01]  /*17b90*/  F2FP.BF16.F32.PACK_AB R39, RZ, R39 ;  /* 0x00000027ff27723e */ /* 0x000fe200000010ff */
[----:B------:R-:W-:Y:S01]  /*17ba0*/  @P5 STG.E.U16 desc[UR36][R4.64+0x32], R37 ;  /* 0x0000322504005986 */ /* 0x000fe2000c101524 */
[----:B------:R-:W-:-:S02]  /*17bb0*/  F2FP.BF16.F32.PACK_AB R40, RZ, R40 ;  /* 0x00000028ff28723e */ /* 0x000fc400000010ff */
[C---:B------:R-:W-:Y:S01]  /*17bc0*/  ISETP.GT.AND P5, PT, R0.reuse, 0x21, P1 ;  /* 0x000000210000780c */ /* 0x040fe20000fa4270 */
[----:B------:R-:W-:Y:S01]  /*17bd0*/  @P2 STG.E.U16 desc[UR36][R6.64+0x30], R38 ;  /* 0x0000302606002986 */ /* 0x000fe2000c101524 */
[C---:B------:R-:W-:Y:S01]  /*17be0*/  ISETP.GT.AND P2, PT, R0.reuse, 0x20, P0 ;  /* 0x000000200000780c */ /* 0x040fe20000744270 */
[-C--:B------:R-:W-:Y:S02]  /*17bf0*/  FMUL R41, R41, R2.reuse ;  /* 0x0000000229297220 */ /* 0x080fe40000400000 */
[----:B------:R-:W-:Y:S01]  /*17c00*/  @P3 STG.E.U16 desc[UR36][R6.64+0x32], R39 ;  /* 0x0000322706003986 */ /* 0x000fe2000c101524 */
[----:B------:R-:W-:Y:S01]  /*17c10*/  ISETP.GT.AND P3, PT, R0, 0x21, P0 ;  /* 0x000000210000780c */ /* 0x000fe20000764270 */
[-C--:B------:R-:W-:Y:S02]  /*17c20*/  FMUL R42, R42, R2.reuse ;  /* 0x000000022a2a7220 */ /* 0x080fe40000400000 */
[----:B------:R-:W-:Y:S01]  /*17c30*/  @P4 STG.E.U16 desc[UR36][R4.64+0x40], R40 ;  /* 0x0000402804004986 */ /* 0x000fe2000c101524 */
[----:B------:R-:W-:Y:S01]  /*17c40*/  ISETP.GT.AND P4, PT, R0, 0x28, P1 ;  /* 0x000000280000780c */ /* 0x000fe20000f84270 */
[-C--:B------:R-:W-:Y:S01]  /*17c50*/  FMUL R43, R43, R2.reuse ;  /* 0x000000022b2b7220 */ /* 0x080fe20000400000 */
[----:B------:R-:W-:Y:S01]  /*17c60*/  FMUL R44, R44, R2 ;  /* 0x000000022c2c7220 */ /* 0x000fe20000400000 */
[----:B------:R-:W-:-:S02]  /*17c70*/  F2FP.BF16.F32.PACK_AB R41, RZ, R41 ;  /* 0x00000029ff29723e */ /* 0x000fc400000010ff */
[----:B------:R-:W-:Y:S02]  /*17c80*/  F2FP.BF16.F32.PACK_AB R42, RZ, R42 ;  /* 0x0000002aff2a723e */ /* 0x000fe400000010ff */
        /* <DEDUP_REMOVED lines=357> */
[----:B------:R-:W-:Y:S01]  /*192e0*/  ISETP.GT.AND P2, PT, R0, 0xd8, P0 ;  /* 0x000000d80000780c */ /* 0x000fe20000744270 */
[-C--:B------:R-:W-:Y:S02]  /*192f0*/  FMUL R133, R133, R2.reuse ;  /* 0x0000000285857220 */ /* 0x080fe40000400000 */
[----:B------:R-:W-:Y:S01]  /*19300*/  @P3 STG.E.U16 desc[UR36][R6.64+0x1a2], R131 ;  /* 0x0001a28306003986 */ /* 0x000fe2000c101524 */
[----:B------:R-:W-:-:S03]  /*19310*/  FMUL R134, R134, R2 ;  /* 0x0000000286867220 */ /* 0x000fc60000400000 */
[----:B------:R-:W-:Y:S01]  /*19320*/  @P4 STG.E.U16 desc[UR36][R4.64+0x1b0], R132 ;  /* 0x0001b08404004986 */ /* 0x000fe2000c101524 */
[C---:B------:R-:W-:Y:S01]  /*19330*/  ISETP.GT.AND P4, PT, R0.reuse, 0xd9, P0 ;  /* 0x000000d90000780c */ /* 0x040fe20000784270 */
[----:B------:R-:W-:Y:S01]  /*19340*/  FMUL R135, R135, R2 ;  /* 0x0000000287877220 */ /* 0x000fe20000400000 */
[----:B------:R-:W-:Y:S02]  /*19350*/  F2FP.BF16.F32.PACK_AB R133, RZ, R133 ;  /* 0x00000085ff85723e */ /* 0x000fe400000010ff */
[----:B------:R-:W-:Y:S02]  /*19360*/  F2FP.BF16.F32.PACK_AB R134, RZ, R134 ;  /* 0x00000086ff86723e */ /* 0x000fe400000010ff */
[----:B------:R-:W-:Y:S01]  /*19370*/  F2FP.BF16.F32.PACK_AB R135, RZ, R135 ;  /* 0x00000087ff87723e */ /* 0x000fe200000010ff */
[----:B------:R-:W-:Y:S01]  /*19380*/  @P5 STG.E.U16 desc[UR36][R4.64+0x1b2], R133 ;  /* 0x0001b28504005986 */ /* 0x000fe2000c101524 */
[----:B------:R-:W-:-:S03]  /*19390*/  ISETP.GT.AND P5, PT, R0, 0xe0, P1 ;  /* 0x000000e00000780c */ /* 0x000fc60000fa4270 */
[----:B------:R-:W-:Y:S01]  /*193a0*/  @P2 STG.E.U16 desc[UR36][R6.64+0x1b0], R134 ;  /* 0x0001b08606002986 */ /* 0x000fe2000c101524 */
[----:B------:R-:W-:Y:S01]  /*193b0*/  ISETP.GT.AND P2, PT, R0, 0xe1, P1 ;  /* 0x000000e10000780c */ /* 0x000fe20000f44270 */
[-C--:B------:R-:W-:Y:S01]  /*193c0*/  FMUL R136, R136, R2.reuse ;  /* 0x0000000288887220 */ /* 0x080fe20000400000 */
[C---:B------:R-:W-:Y:S01]  /*193d0*/  ISETP.GT.AND P3, PT, R0.reuse, 0xe0, P0 ;  /* 0x000000e00000780c */ /* 0x040fe20000764270 */
[----:B------:R-:W-:Y:S01]  /*193e0*/  @P4 STG.E.U16 desc[UR36][R6.64+0x1b2], R135 ;  /* 0x0001b28706004986 */ /* 0x000fe2000c101524 */
[-C--:B------:R-:W-:Y:S01]  /*193f0*/  FMUL R137, R137, R2.reuse ;  /* 0x0000000289897220 */ /* 0x080fe20000400000 */
[----:B------:R-:W-:Y:S01]  /*19400*/  ISETP.GT.AND P4, PT, R0, 0xe1, P0 ;  /* 0x000000e10000780c */ /* 0x000fe20000784270 */
[-C--:B------:R-:W-:Y:S01]  /*19410*/  FMUL R138, R138, R2.reuse ;  /* 0x000000028a8a7220 */ /* 0x080fe20000400000 */
[----:B------:R-:W-:Y:S01]  /*19420*/  FMUL R139, R139, R2 ;  /* 0x000000028b8b7220 */ /* 0x000fe20000400000 */
[----:B------:R-:W-:Y:S02]  /*19430*/  F2FP.BF16.F32.PACK_AB R136, RZ, R136 ;  /* 0x00000088ff88723e */ /* 0x000fe400000010ff */
[----:B------:R-:W-:-:S02]  /*19440*/  F2FP.BF16.F32.PACK_AB R137, RZ, R137 ;  /* 0x00000089ff89723e */ /* 0x000fc400000010ff */
[----:B------:R-:W-:Y:S02]  /*19450*/  F2FP.BF16.F32.PACK_AB R138, RZ, R138 ;  /* 0x0000008aff8a723e */ /* 0x000fe400000010ff */
[----:B------:R-:W-:Y:S01]  /*19460*/  F2FP.BF16.F32.PACK_AB R139, RZ, R139 ;  /* 0x0000008bff8b723e */ /* 0x000fe200000010ff */
[----:B------:R-:W-:Y:S01]  /*19470*/  @P5 STG.E.U16 desc[UR36][R4.64+0x1c0], R136 ;  /* 0x0001c08804005986 */ /* 0x000fe2000c101524 */
[----:B------:R-:W-:-:S03]  /*19480*/  ISETP.GT.AND P5, PT, R0, 0xe9, P1 ;  /* 0x000000e90000780c */ /* 0x000fc60000fa4270 */
[----:B------:R-:W-:Y:S01]  /*19490*/  @P2 STG.E.U16 desc[UR36][R4.64+0x1c2], R137 ;  /* 0x0001c28904002986 */ /* 0x000fe2000c101524 */
[C---:B------:R-:W-:Y:S02]  /*194a0*/  ISETP.GT.AND P2, PT, R0.reuse, 0xe8, P1 ;  /* 0x000000e80000780c */ /* 0x040fe40000f44270 */
[C---:B------:R-:W-:Y:S01]  /*194b0*/  ISETP.GT.AND P6, PT, R0.reuse, 0xe8, P0 ;  /* 0x000000e80000780c */ /* 0x040fe200007c4270 */
[----:B------:R-:W-:Y:S01]  /*194c0*/  @P3 STG.E.U16 desc[UR36][R6.64+0x1c0], R138 ;  /* 0x0001c08a06003986 */ /* 0x000fe2000c101524 */
[----:B------:R-:W-:Y:S01]  /*194d0*/  ISETP.GT.AND P3, PT, R0, 0xe9, P0 ;  /* 0x000000e90000780c */ /* 0x000fe20000764270 */
[-C--:B------:R-:W-:Y:S01]  /*194e0*/  FMUL R140, R140, R2.reuse ;  /* 0x000000028c8c7220 */ /* 0x080fe20000400000 */
[-C--:B------:R-:W-:Y:S01]  /*194f0*/  FMUL R141, R141, R2.reuse ;  /* 0x000000028d8d7220 */ /* 0x080fe20000400000 */
[----:B------:R-:W-:Y:S01]  /*19500*/  @P4 STG.E.U16 desc[UR36][R6.64+0x1c2], R139 ;  /* 0x0001c28b06004986 */ /* 0x000fe2000c101524 */
[----:B------:R-:W-:Y:S01]  /*19510*/  ISETP.GT.AND P4, PT, R0, 0xf0, P1 ;  /* 0x000000f00000780c */ /* 0x000fe20000f84270 */
[-C--:B------:R-:W-:Y:S01]  /*19520*/  FMUL R142, R142, R2.reuse ;  /* 0x000000028e8e7220 */ /* 0x080fe20000400000 */
[-C--:B------:R-:W-:Y:S01]  /*19530*/  FMUL R143, R143, R2.reuse ;  /* 0x000000028f8f7220 */ /* 0x080fe20000400000 */
[----:B------:R-:W-:Y:S01]  /*19540*/  FMUL R144, R144, R2 ;  /* 0x0000000290907220 */ /* 0x000fe20000400000 */
[----:B------:R-:W-:-:S02]  /*19550*/  F2FP.BF16.F32.PACK_AB R140, RZ, R140 ;  /* 0x0000008cff8c723e */ /* 0x000fc400000010ff */
[----:B------:R-:W-:Y:S02]  /*19560*/  F2FP.BF16.F32.PACK_AB R141, RZ, R141 ;  /* 0x0000008dff8d723e */ /* 0x000fe400000010ff */
[----:B------:R-:W-:Y:S02]  /*19570*/  F2FP.BF16.F32.PACK_AB R142, RZ, R142 ;  /* 0x0000008eff8e723e */ /* 0x000fe400000010ff */
[----:B------:R-:W-:Y:S02]  /*19580*/  F2FP.BF16.F32.PACK_AB R143, RZ, R143 ;  /* 0x0000008fff8f723e */ /* 0x000fe400000010ff */
[----:B------:R-:W-:Y:S01]  /*19590*/  F2FP.BF16.F32.PACK_AB R144, RZ, R144 ;  /* 0x00000090ff90723e */ /* 0x000fe200000010ff */
[----:B------:R-:W-:Y:S01]  /*195a0*/  @P2 STG.E.U16 desc[UR36][R4.64+0x1d0], R140 ;  /* 0x0001d08c04002986 */ /* 0x000fe2000c101524 */
[----:B------:R-:W-:-:S03]  /*195b0*/  ISETP.GT.AND P2, PT, R0, 0xf1, P1 ;  /* 0x000000f10000780c */ /* 0x000fc60000f44270 */
[----:B------:R-:W-:Y:S01]  /*195c0*/  @P5 STG.E.U16 desc[UR36][R4.64+0x1d2], R141 ;  /* 0x0001d28d04005986 */ /* 0x000fe2000c101524 */
[----:B------:R-:W-:-:S03]  /*195d0*/  ISETP.GT.AND P5, PT, R0, 0xf0, P0 ;  /* 0x000000f00000780c */ /* 0x000fc600007a4270 */
[----:B------:R-:W-:Y:S01]  /*195e0*/  @P6 STG.E.U16 desc[UR36][R6.64+0x1d0], R142 ;  /* 0x0001d08e06006986 */ /* 0x000fe2000c101524 */
[----:B------:R-:W-:-:S03]  /*195f0*/  FMUL R145, R145, R2 ;  /* 0x0000000291917220 */ /* 0x000fc60000400000 */
[----:B------:R-:W-:Y:S01]  /*19600*/  @P3 STG.E.U16 desc[UR36][R6.64+0x1d2], R143 ;  /* 0x0001d28f06003986 */ /* 0x000fe2000c101524 */
[----:B------:R-:W-:-:S03]  /*19610*/  ISETP.GT.AND P3, PT, R0, 0xf8, P1 ;  /* 0x000000f80000780c */ /* 0x000fc60000f64270 */
[----:B------:R-:W-:Y:S01]  /*19620*/  @P4 STG.E.U16 desc[UR36][R4.64+0x1e0], R144 ;  /* 0x0001e09004004986 */ /* 0x000fe2000c101524 */
[----:B------:R-:W-:Y:S01]  /*19630*/  ISETP.GT.AND P4, PT, R0, 0xf1, P0 ;  /* 0x000000f10000780c */ /* 0x000fe20000784270 */
[-C--:B------:R-:W-:Y:S01]  /*19640*/  FMUL R146, R146, R2.reuse ;  /* 0x0000000292927220 */ /* 0x080fe20000400000 */
[C---:B------:R-:W-:Y:S01]  /*19650*/  ISETP.GT.AND P1, PT, R0.reuse, 0xf9, P1 ;  /* 0x000000f90000780c */ /* 0x040fe20000f24270 */
[-C--:B------:R-:W-:Y:S01]  /*19660*/  FMUL R147, R147, R2.reuse ;  /* 0x0000000293937220 */ /* 0x080fe20000400000 */
[----:B------:R-:W-:Y:S01]  /*19670*/  ISETP.GT.AND P6, PT, R0, 0xf8, P0 ;  /* 0x000000f80000780c */ /* 0x000fe200007c4270 */
[-C--:B------:R-:W-:Y:S01]  /*19680*/  FMUL R148, R148, R2.reuse ;  /* 0x0000000294947220 */ /* 0x080fe20000400000 */
[----:B------:R-:W-:Y:S01]  /*19690*/  FMUL R149, R149, R2 ;  /* 0x0000000295957220 */ /* 0x000fe20000400000 */
[----:B------:R-:W-:Y:S02]  /*196a0*/  F2FP.BF16.F32.PACK_AB R145, RZ, R145 ;  /* 0x00000091ff91723e */ /* 0x000fe400000010ff */
[----:B------:R-:W-:-:S02]  /*196b0*/  F2FP.BF16.F32.PACK_AB R146, RZ, R146 ;  /* 0x00000092ff92723e */ /* 0x000fc400000010ff */
[----:B------:R-:W-:Y:S02]  /*196c0*/  ISETP.GT.AND P0, PT, R0, 0xf9, P0 ;  /* 0x000000f90000780c */ /* 0x000fe40000704270 */
[----:B------:R-:W-:Y:S01]  /*196d0*/  F2FP.BF16.F32.PACK_AB R147, RZ, R147 ;  /* 0x00000093ff93723e */ /* 0x000fe200000010ff */
[----:B------:R-:W-:Y:S01]  /*196e0*/  FMUL R150, R150, R2 ;  /* 0x0000000296967220 */ /* 0x000fe20000400000 */
[----:B------:R-:W-:Y:S02]  /*196f0*/  F2FP.BF16.F32.PACK_AB R148, RZ, R148 ;  /* 0x00000094ff94723e */ /* 0x000fe400000010ff */
[----:B------:R-:W-:Y:S01]  /*19700*/  F2FP.BF16.F32.PACK_AB R149, RZ, R149 ;  /* 0x00000095ff95723e */ /* 0x000fe200000010ff */
[----:B------:R-:W-:Y:S01]  /*19710*/  FMUL R151, R151, R2 ;  /* 0x0000000297977220 */ /* 0x000fe20000400000 */
[----:B------:R-:W-:Y:S01]  /*19720*/  @P2 STG.E.U16 desc[UR36][R4.64+0x1e2], R145 ;  /* 0x0001e29104002986 */ /* 0x000fe2000c101524 */
[----:B------:R-:W-:-:S03]  /*19730*/  F2FP.BF16.F32.PACK_AB R150, RZ, R150 ;  /* 0x00000096ff96723e */ /* 0x000fc600000010ff */
[----:B------:R-:W-:Y:S01]  /*19740*/  @P5 STG.E.U16 desc[UR36][R6.64+0x1e0], R146 ;  /* 0x0001e09206005986 */ /* 0x000fe2000c101524 */
[----:B------:R-:W-:-:S03]  /*19750*/  F2FP.BF16.F32.PACK_AB R151, RZ, R151 ;  /* 0x00000097ff97723e */ /* 0x000fc600000010ff */
[----:B------:R-:W-:Y:S04]  /*19760*/  @P4 STG.E.U16 desc[UR36][R6.64+0x1e2], R147 ;  /* 0x0001e29306004986 */ /* 0x000fe8000c101524 */
[----:B------:R-:W-:Y:S04]  /*19770*/  @P3 STG.E.U16 desc[UR36][R4.64+0x1f0], R148 ;  /* 0x0001f09404003986 */ /* 0x000fe8000c101524 */
[----:B------:R0:W-:Y:S02]  /*19780*/  @P1 STG.E.U16 desc[UR36][R4.64+0x1f2], R149 ;  /* 0x0001f29504001986 */ /* 0x0001e4000c101524 */
[----:B0-----:R-:W-:Y:S01]  /*19790*/  @P6 IMAD.MOV.U32 R4, RZ, RZ, R6 ;  /* 0x000000ffff046224 */ /* 0x001fe200078e0006 */
[----:B------:R-:W-:-:S05]  /*197a0*/  @P6 MOV R5, R7 ;  /* 0x0000000700056202 */ /* 0x000fca0000000f00 */
[----:B------:R0:W-:Y:S04]  /*197b0*/  @P6 STG.E.U16 desc[UR36][R4.64+0x1f0], R150 ;  /* 0x0001f09604006986 */ /* 0x0001e8000c101524 */
[----:B------:R0:W-:Y:S02]  /*197c0*/  @P0 STG.E.U16 desc[UR36][R6.64+0x1f2], R151 ;  /* 0x0001f29706000986 */ /* 0x0001e4000c101524 */
.L_x_536:
[----:B------:R-:W-:Y:S05]  /*197d0*/  BSYNC B0 ;  /* 0x0000000000007941 */ /* 0x000fea0003800000 */
.L_x_28:
[----:B0-----:R-:W2:Y:S04]  /*197e0*/  LDL.LU R5, [R1+0x200] ;  /* 0x0002000001057983 */ /* 0x001ea80000300800 */
[----:B------:R-:W2:Y:S01]  /*197f0*/  LDL.LU R4, [R1+0x204] ;  /* 0x0002040001047983 */ /* 0x000ea20000300800 */
[----:B------:R-:W-:Y:S01]  /*19800*/  ULDC UR4, c[0x0][0xc] ;  /* 0x0000030000047ab9 */ /* 0x000fe20000000800 */
[----:B------:R-:W-:Y:S01]  /*19810*/  ULDC UR5, c[0x0][0x10] ;  /* 0x0000040000057ab9 */ /* 0x000fe20000000800 */
[----:B-----5:R-:W2:Y:S01]  /*19820*/  LDC R3, c[0x0][0x14] ;  /* 0x00000500ff037b82 */ /* 0x020ea20000000800 */
[----:B------:R-:W-:Y:S01]  /*19830*/  UIMAD.WIDE.U32 UR4, UR4, UR5, URZ ;  /* 0x00000005040472a5 */ /* 0x000fe2000f8e003f */
[----:B----4-:R-:W-:Y:S01]  /*19840*/  PRMT R0, RZ, 0x7610, R0 ;  /* 0x00007610ff007816 */ /* 0x010fe20000000000 */
[----:B------:R-:W-:Y:S01]  /*19850*/  UMOV UR42, 0xffffffff ;  /* 0xffffffff002a7882 */ /* 0x000fe20000000000 */
[----:B------:R-:W-:-:S03]  /*19860*/  UMOV UR43, 0xffffffff ;  /* 0xffffffff002b7882 */ /* 0x000fc60000000000 */
[----:B--2---:R-:W-:-:S04]  /*19870*/  IMAD.WIDE.U32 R4, R3, UR4, R4 ;  /* 0x0000000403047c25 */ /* 0x004fc8000f8e0004 */
[----:B------:R-:W-:Y:S01]  /*19880*/  IMAD R3, R3, UR5, RZ ;  /* 0x0000000503037c24 */ /* 0x000fe2000f8e02ff */
[----:B------:R-:W-:Y:S01]  /*19890*/  ULDC.64 UR4, c[0x0][0x650] ;  /* 0x0001940000047ab9 */ /* 0x000fe20000000a00 */
[----:B------:R-:W-:Y:S01]  /*198a0*/  IMAD.MOV.U32 R7, RZ, RZ, R4 ;  /* 0x000000ffff077224 */ /* 0x000fe200078e0004 */
[----:B------:R-:W-:Y:S01]  /*198b0*/  ISETP.GE.U32.AND P0, PT, R4, UR4, PT ;  /* 0x0000000404007c0c */ /* 0x000fe2000bf06070 */
[----:B------:R-:W-:-:S05]  /*198c0*/  IMAD.IADD R6, R5, 0x1, R3 ;  /* 0x0000000105067824 */ /* 0x000fca00078e0203 */
[----:B------:R0:W-:Y:S01]  /*198d0*/  STL [R1+0x200], R6 ;  /* 0x0002000601007387 */ /* 0x0001e20000100800 */
[----:B------:R-:W-:-:S03]  /*198e0*/  ISETP.GE.U32.AND.EX P0, PT, R6, UR5, PT, P0 ;  /* 0x0000000506007c0c */ /* 0x000fc6000bf06100 */
[----:B------:R0:W-:Y:S10]  /*198f0*/  STL [R1+0x204], R7 ;  /* 0x0002040701007387 */ /* 0x0001f40000100800 */
[----:B0-----:R-:W-:Y:S05]  /*19900*/  @P0 BRA `(.L_x_537) ;  /* 0x0000000400880947 */ /* 0x001fea0003800000 */
[----:B------:R-:W0:Y:S01]  /*19910*/  S2UR UR6, SR_CTAID.X ;  /* 0x00000000000679c3 */ /* 0x000e220000002500 */
[----:B------:R-:W-:Y:S01]  /*19920*/  ULDC.64 UR12, c[0x0][0x628] ;  /* 0x00018a00000c7ab9 */ /* 0x000fe20000000a00 */
[----:B------:R-:W-:Y:S01]  /*19930*/  ULDC UR4, c[0x0][0x150] ;  /* 0x0000540000047ab9 */ /* 0x000fe20000000800 */
[----:B------:R-:W-:Y:S01]  /*19940*/  ISETP.NE.U32.AND P0, PT, RZ, UR12, PT ;  /* 0x0000000cff007c0c */ /* 0x000fe2000bf05070 */
[----:B------:R-:W-:Y:S01]  /*19950*/  ULDC UR15, c[0x0][0x630] ;  /* 0x00018c00000f7ab9 */ /* 0x000fe20000000800 */
[C---:B------:R-:W-:Y:S01]  /*19960*/  R2UR UR16, R7.reuse ;  /* 0x00000000071072ca */ /* 0x040fe200000e0000 */
[----:B------:R-:W-:Y:S01]  /*19970*/  ULDC UR19, c[0x0][0x154] ;  /* 0x0000550000137ab9 */ /* 0x000fe20000000800 */
[----:B------:R-:W-:Y:S01]  /*19980*/  ISETP.NE.AND.EX P0, PT, RZ, UR13, PT, P0 ;  /* 0x0000000dff007c0c */ /* 0x000fe2000bf05300 */
[----:B------:R-:W2:Y:S01]  /*19990*/  S2UR UR18, SR_CTAID.Y ;  /* 0x00000000001279c3 */ /* 0x000ea20000002600 */
[----:B------:R-:W-:Y:S02]  /*199a0*/  R2UR UR17, R6 ;  /* 0x00000000061172ca */ /* 0x000fe400000e0000 */
[----:B------:R-:W-:-:S02]  /*199b0*/  R2UR UR10, R7 ;  /* 0x00000000070a72ca */ /* 0x000fc400000e0000 */
[----:B------:R-:W-:Y:S02]  /*199c0*/  R2UR UR11, R6 ;  /* 0x00000000060b72ca */ /* 0x000fe400000e0000 */
[----:B0-----:R-:W-:-:S05]  /*199d0*/  I2FP.F32.U32 R0, UR6 ;  /* 0x0000000600007c45 */ /* 0x001fca0008201000 */
[----:B------:R-:W-:-:S04]  /*199e0*/  FMUL R0, R0, UR4 ;  /* 0x0000000400007c20 */ /* 0x000fc80008400000 */
[----:B------:R0:W4:Y:S01]  /*199f0*/  F2I.U32.TRUNC.NTZ R3, R0 ;  /* 0x0000000000037305 */ /* 0x000122000020f000 */
[----:B--2---:R-:W-:Y:S05]  /*19a00*/  @!P0 BRA `(.L_x_538) ;  /* 0x0000000000308947 */ /* 0x004fea0003800000 */
        /* <DEDUP_REMOVED lines=12> */
.L_x_538:
[----:B------:R-:W-:Y:S01]  /*19ad0*/  USHF.R.U64 UR43, UR10, UR15, UR11 ;  /* 0x0000000f0a2b7299 */ /* 0x000fe2000800120b */
[----:B0-----:R-:W-:Y:S01]  /*19ae0*/  I2FP.F32.U32 R0, UR18 ;  /* 0x0000001200007c45 */ /* 0x001fe20008201000 */
[----:B------:R-:W-:Y:S02]  /*19af0*/  USHF.R.U32.HI UR4, URZ, UR15, UR11 ;  /* 0x0000000f3f047299 */ /* 0x000fe4000801160b */
        /* <DEDUP_REMOVED lines=8> */
[----:B------:R-:W-:Y:S01]  /*19b80*/  UIMAD.WIDE.U32 UR8, UR10, UR12, UR8 ;  /* 0x0000000c0a0872a5 */ /* 0x000fe2000f8e0008 */
[----:B----4-:R-:W-:Y:S01]  /*19b90*/  R2UR UR12, R3 ;  /* 0x00000000030c72ca */ /* 0x010fe200000e0000 */
[----:B------:R-:W-:Y:S01]  /*19ba0*/  UIMAD UR10, UR10, UR13, UR4 ;  /* 0x0000000d0a0a72a4 */ /* 0x000fe2000f8e0204 */
[----:B------:R-:W-:Y:S01]  /*19bb0*/  ULDC UR11, c[0x0][0x618] ;  /* 0x00018600000b7ab9 */ /* 0x000fe20000000800 */
[----:B------:R-:W-:Y:S02]  /*19bc0*/  ULDC UR21, c[0x0][0x658] ;  /* 0x0001960000157ab9 */ /* 0x000fe40000000800 */
[----:B------:R-:W-:Y:S01]  /*19bd0*/  UIADD3 UR9, UR9, UR10, URZ ;  /* 0x0000000a09097290 */ /* 0x000fe2000fffe03f */
[----:B------:R-:W-:Y:S01]  /*19be0*/  UMOV UR15, 0xffffffff ;  /* 0xffffffff000f7882 */ /* 0x000fe20000000000 */
[----:B------:R-:W-:Y:S01]  /*19bf0*/  ULDC.64 UR4, c[0x0][0x640] ;  /* 0x0001900000047ab9 */ /* 0x000fe20000000a00 */
[----:B------:R-:W-:Y:S01]  /*19c00*/  USHF.L.U32 UR15, UR15, UR21, URZ ;  /* 0x000000150f0f7299 */ /* 0x000fe2000800063f */
[----:B------:R-:W-:Y:S01]  /*19c10*/  ISETP.NE.U32.AND P0, PT, RZ, UR4, PT ;  /* 0x00000004ff007c0c */ /* 0x000fe2000bf05070 */
[----:B------:R-:W-:-:S02]  /*19c20*/  USHF.R.U64 UR16, UR8, UR11, UR9 ;  /* 0x0000000b08107299 */ /* 0x000fc40008001209 */
[----:B------:R-:W-:Y:S01]  /*19c30*/  USHF.R.U32.HI UR8, URZ, UR11, UR9 ;  /* 0x0000000b3f087299 */ /* 0x000fe20008011609 */
[----:B0-----:R-:W-:Y:S01]  /*19c40*/  R2UR UR14, R0 ;  /* 0x00000000000e72ca */ /* 0x001fe200000e0000 */
[----:B------:R-:W-:Y:S01]  /*19c50*/  ULDC UR17, c[0x0][0x608] ;  /* 0x0001820000117ab9 */ /* 0x000fe20000000800 */
[----:B------:R-:W-:Y:S01]  /*19c60*/  ULOP3.LUT UR41, URZ, UR15, URZ, 0x33, !UPT ;  /* 0x0000000f3f297292 */ /* 0x000fe2000f8e333f */
[----:B------:R-:W-:Y:S01]  /*19c70*/  ISETP.NE.AND.EX P0, PT, RZ, UR5, PT, P0 ;  /* 0x00000005ff007c0c */ /* 0x000fe2000bf05300 */
[----:B------:R-:W-:Y:S02]  /*19c80*/  USHF.R.U64 UR15, UR16, UR17, UR8 ;  /* 0x00000011100f7299 */ /* 0x000fe40008001208 */
[----:B------:R-:W-:Y:S02]  /*19c90*/  USHF.R.U32.HI UR8, URZ, UR17, UR8 ;  /* 0x000000113f087299 */ /* 0x000fe40008011608 */
[----:B------:R-:W-:Y:S02]  /*19ca0*/  UIADD3 UR12, -UR12, URZ, URZ ;  /* 0x0000003f0c0c7290 */ /* 0x000fe4000fffe13f */
[----:B------:R-:W-:Y:S01]  /*19cb0*/  USHF.R.U64 UR17, UR15, UR21, UR8 ;  /* 0x000000150f117299 */ /* 0x000fe20008001208 */
[----:B------:R-:W-:Y:S01]  /*19cc0*/  UMOV UR19, 0x1 ;  /* 0x0000000100137882 */ /* 0x000fe20000000000 */
[----:B------:R-:W-:Y:S01]  /*19cd0*/  ULDC UR13, c[0x0][0x144] ;  /* 0x00005100000d7ab9 */ /* 0x000fe20000000800 */
[----:B------:R-:W-:Y:S01]  /*19ce0*/  ULDC UR7, c[0x0][0x600] ;  /* 0x0001800000077ab9 */ /* 0x000fe20000000800 */
[----:B------:R-:W-:-:S02]  /*19cf0*/  USHF.L.U32 UR24, UR19, UR21, URZ ;  /* 0x0000001513187299 */ /* 0x000fc4000800063f */
[----:B------:R-:W-:Y:S02]  /*19d00*/  USHF.R.U32.HI UR8, URZ, UR21, UR8 ;  /* 0x000000153f087299 */ /* 0x000fe40008011608 */
[----:B------:R-:W-:Y:S02]  /*19d10*/  UIMAD UR21, UR13, UR12, UR6 ;  /* 0x0000000c0d1572a4 */ /* 0x000fe4000f8e0206 */
[----:B------:R-:W-:Y:S02]  /*19d20*/  UIADD3 UR20, UR7, -0x1, URZ ;  /* 0xffffffff07147890 */ /* 0x000fe4000fffe03f */
[----:B------:R-:W-:Y:S01]  /*19d30*/  UIADD3 UR19, -UR14, URZ, URZ ;  /* 0x0000003f0e137290 */ /* 0x000fe2000fffe13f */
        /* <DEDUP_REMOVED lines=17> */
.L_x_539:
[----:B------:R-:W-:Y:S01]  /*19e50*/  UISETP.NE.AND UP0, UPT, UR45, URZ, UPT ;  /* 0x0000003f2d00728c */ /* 0x000fe2000bf05270 */
[----:B------:R-:W-:Y:S01]  /*19e60*/  IMAD.MOV.U32 R0, RZ, RZ, 0x1 ;  /* 0x00000001ff007424 */ /* 0x000fe200078e00ff */
[----:B------:R-:W-:Y:S02]  /*19e70*/  USHF.R.U64 UR4, UR6, UR22, UR8 ;  /* 0x0000001606047299 */ /* 0x000fe40008001208 */
[----:B------:R-:W-:Y:S02]  /*19e80*/  ULOP3.LUT UR41, UR15, UR41, URZ, 0xc0, !UPT ;  /* 0x000000290f297292 */ /* 0x000fe4000f8ec03f */
[----:B------:R-:W-:Y:S02]  /*19e90*/  UIADD3 UR5, -UR4, URZ, URZ ;  /* 0x0000003f04057290 */ /* 0x000fe4000fffe13f */
[----:B------:R-:W-:Y:S02]  /*19ea0*/  UIMAD UR41, UR24, UR4, UR41 ;  /* 0x00000004182972a4 */ /* 0x000fe4000f8e0229 */
[----:B------:R-:W-:-:S02]  /*19eb0*/  ULOP3.LUT UR16, UR16, UR20, URZ, 0xc0, !UPT ;  /* 0x0000001410107292 */ /* 0x000fc4000f8ec03f */
[----:B------:R-:W-:Y:S02]  /*19ec0*/  @UP0 UIMAD UR21, UR25, UR19, UR18 ;  /* 0x00000013191502a4 */ /* 0x000fe4000f8e0212 */
[----:B------:R-:W-:-:S03]  /*19ed0*/  UIMAD UR4, UR5, UR23, UR17 ;  /* 0x00000017050472a4 */ /* 0x000fc6000f8e0211 */
[----:B------:R-:W-:Y:S01]  /*19ee0*/  ULDC UR5, c[0x0][0x610] ;  /* 0x0001840000057ab9 */ /* 0x000fe20000000800 */
[----:B------:R-:W-:Y:S02]  /*19ef0*/  UIMAD UR4, UR4, UR7, UR16 ;  /* 0x00000007040472a4 */ /* 0x000fe4000f8e0210 */
[----:B------:R-:W-:-:S04]  /*19f00*/  UIMAD UR41, UR41, UR5, UR21 ;  /* 0x00000005292972a4 */ /* 0x000fc8000f8e0215 */
[----:B------:R-:W-:Y:S02]  /*19f10*/  USEL UR42, UR4, UR41, !UP0 ;  /* 0x00000029042a7287 */ /* 0x000fe4000c000000 */
[----:B------:R-:W-:-:S12]  /*19f20*/  USEL UR41, UR41, UR4, !UP0 ;  /* 0x0000000429297287 */ /* 0x000fd8000c000000 */
.L_x_537:
[----:B------:R-:W-:-:S13]  /*19f30*/  LOP3.LUT P0, RZ, R0, 0xff, RZ, 0xc0, !PT ;  /* 0x000000ff00ff7812 */ /* 0x000fda000780c0ff */
[----:B------:R-:W-:Y:S05]  /*19f40*/  @P0 BRA `(.L_x_540) ;  /* 0xfffffe7000780947 */ /* 0x000fea000383ffff */
[----:B------:R-:W-:Y:S05]  /*19f50*/  EXIT ;  /* 0x000000000000794d */ /* 0x000fea0003800000 */
.L_x_3:
[----:B------:R-:W2:Y:S01]  /*19f60*/  LDL R5, [R1+0x204] ;  /* 0x0002040001057983 */ /* 0x000ea20000100800 */
[----:B------:R-:W-:-:S03]  /*19f70*/  ULDC.64 UR8, c[0x0][0x650] ;  /* 0x0001940000087ab9 */ /* 0x000fc60000000a00 */
[----:B------:R-:W3:Y:S01]  /*19f80*/  LDL R4, [R1+0x200] ;  /* 0x0002000001047983 */ /* 0x000ee20000100800 */
[----:B------:R-:W-:Y:S01]  /*19f90*/  PRMT R0, RZ, 0x7610, R0 ;  /* 0x00007610ff007816 */ /* 0x000fe20000000000 */
[----:B------:R-:W-:Y:S01]  /*19fa0*/  IMAD.MOV.U32 R2, RZ, RZ, -0x1 ;  /* 0xffffffffff027424 */ /* 0x000fe200078e00ff */
[----:B------:R-:W-:Y:S01]  /*19fb0*/  MOV R3, 0xffffffff ;  /* 0xffffffff00037802 */ /* 0x000fe20000000f00 */
[----:B------:R-:W-:Y:S01]  /*19fc0*/  IMAD.MOV.U32 R9, RZ, RZ, -0x1 ;  /* 0xffffffffff097424 */ /* 0x000fe200078e00ff */
[----:B--2---:R-:W-:-:S04]  /*19fd0*/  ISETP.GE.U32.AND P0, PT, R5, UR8, PT ;  /* 0x0000000805007c0c */ /* 0x004fc8000bf06070 */
[----:B---3--:R-:W-:-:S13]  /*19fe0*/  ISETP.GE.U32.AND.EX P0, PT, R4, UR9, PT, P0 ;  /* 0x0000000904007c0c */ /* 0x008fda000bf06100 */
[----:B------:R-:W-:Y:S05]  /*19ff0*/  @P0 BRA `(.L_x_541) ;  /* 0x00000004008c0947 */ /* 0x000fea0003800000 */
[----:B------:R-:W-:Y:S01]  /*1a000*/  I2FP.F32.U32 R0, UR4 ;  /* 0x0000000400007c45 */ /* 0x000fe20008201000 */
[----:B0-----:R-:W-:Y:S01]  /*1a010*/  ULDC.64 UR16, c[0x0][0x628] ;  /* 0x00018a0000107ab9 */ /* 0x001fe20000000a00 */
        /* <DEDUP_REMOVED lines=24> */
.L_x_542:
        /* <DEDUP_REMOVED lines=24> */
[----:B------:R-:W-:Y:S01]  /*1a320*/  UMOV UR19, 0x1 ;  /* 0x0000000100137882 */ /* 0x000fe20000000000 */
[----:B------:R-:W-:Y:S01]  /*1a330*/  ULDC UR20, c[0x0][0x608] ;  /* 0x0001820000147ab9 */ /* 0x000fe20000000800 */
[----:B------:R-:W-:Y:S01]  /*1a340*/  USHF.L.U32 UR26, UR19, UR23, URZ ;  /* 0x00000017131a7299 */ /* 0x000fe2000800063f */
[----:B------:R-:W-:Y:S01]  /*1a350*/  ISETP.NE.AND.EX P0, PT, RZ, UR9, PT, P0 ;  /* 0x00000009ff007c0c */ /* 0x000fe2000bf05300 */
[----:B------:R-:W-:Y:S02]  /*1a360*/  USHF.R.U64 UR19, UR18, UR20, UR11 ;  /* 0x0000001412137299 */ /* 0x000fe4000800120b */
[----:B------:R-:W-:Y:S02]  /*1a370*/  USHF.R.U32.HI UR11, URZ, UR20, UR11 ;  /* 0x000000143f0b7299 */ /* 0x000fe4000801160b */
[----:B------:R-:W-:-:S02]  /*1a380*/  UIADD3 UR15, -UR15, URZ, URZ ;  /* 0x0000003f0f0f7290 */ /* 0x000fc4000fffe13f */
[----:B------:R-:W-:Y:S01]  /*1a390*/  USHF.R.U64 UR20, UR19, UR23, UR11 ;  /* 0x0000001713147299 */ /* 0x000fe2000800120b */
[----:B------:R-:W-:Y:S01]  /*1a3a0*/  ULDC UR16, c[0x0][0x144] ;  /* 0x0000510000107ab9 */ /* 0x000fe20000000800 */
[----:B------:R-:W-:Y:S01]  /*1a3b0*/  ULDC UR6, c[0x0][0x600] ;  /* 0x0001800000067ab9 */ /* 0x000fe20000000800 */
[----:B------:R-:W-:Y:S02]  /*1a3c0*/  USHF.R.U32.HI UR11, URZ, UR23, UR11 ;  /* 0x000000173f0b7299 */ /* 0x000fe4000801160b */
[----:B------:R-:W-:Y:S02]  /*1a3d0*/  UIMAD UR23, UR16, UR15, UR4 ;  /* 0x0000000f101772a4 */ /* 0x000fe4000f8e0204 */
[----:B------:R-:W-:Y:S02]  /*1a3e0*/  UIADD3 UR22, UR6, -0x1, URZ ;  /* 0xffffffff06167890 */ /* 0x000fe4000fffe03f */
[----:B------:R-:W-:Y:S02]  /*1a3f0*/  ULOP3.LUT UR27, URZ, UR13, URZ, 0x33, !UPT ;  /* 0x0000000d3f1b7292 */ /* 0x000fe4000f8e333f */
        /* <DEDUP_REMOVED lines=18> */
.L_x_543:
[----:B------:R-:W-:Y:S01]  /*1a520*/  UISETP.NE.AND UP0, UPT, UR45, URZ, UPT ;  /* 0x0000003f2d00728c */ /* 0x000fe2000bf05270 */
[----:B------:R-:W-:Y:S01]  /*1a530*/  IMAD.MOV.U32 R0, RZ, RZ, 0x1 ;  /* 0x00000001ff007424 */ /* 0x000fe200078e00ff */
[----:B------:R-:W-:Y:S01]  /*1a540*/  USHF.R.U64 UR8, UR4, UR24, UR11 ;  /* 0x0000001804087299 */ /* 0x000fe2000800120b */
[----:B------:R-:W-:Y:S01]  /*1a550*/  MOV R9, UR5 ;  /* 0x0000000500097c02 */ /* 0x000fe20008000f00 */
[----:B------:R-:W-:Y:S02]  /*1a560*/  ULOP3.LUT UR4, UR19, UR27, URZ, 0xc0, !UPT ;  /* 0x0000001b13047292 */ /* 0x000fe4000f8ec03f */
[----:B------:R-:W-:Y:S02]  /*1a570*/  ULOP3.LUT UR18, UR18, UR22, URZ, 0xc0, !UPT ;  /* 0x0000001612127292 */ /* 0x000fe4000f8ec03f */
[----:B------:R-:W-:-:S03]  /*1a580*/  UIMAD UR4, UR26, UR8, UR4 ;  /* 0x000000081a0472a4 */ /* 0x000fc6000f8e0204 */
[----:B------:R-:W-:Y:S02]  /*1a590*/  @UP0 UIMAD UR23, UR28, UR21, UR7 ;  /* 0x000000151c1702a4 */ /* 0x000fe4000f8e0207 */
[----:B------:R-:W-:-:S03]  /*1a5a0*/  UIADD3 UR7, -UR8, URZ, URZ ;  /* 0x0000003f08077290 */ /* 0x000fc6000fffe13f */
[----:B------:R-:W-:Y:S01]  /*1a5b0*/  ULDC UR8, c[0x0][0x610] ;  /* 0x0001840000087ab9 */ /* 0x000fe20000000800 */
[----:B------:R-:W-:Y:S02]  /*1a5c0*/  UIMAD UR7, UR7, UR25, UR20 ;  /* 0x00000019070772a4 */ /* 0x000fe4000f8e0214 */
[----:B------:R-:W-:Y:S02]  /*1a5d0*/  UIMAD UR4, UR4, UR8, UR23 ;  /* 0x00000008040472a4 */ /* 0x000fe4000f8e0217 */
[----:B------:R-:W-:-:S04]  /*1a5e0*/  UIMAD UR7, UR7, UR6, UR18 ;  /* 0x00000006070772a4 */ /* 0x000fc8000f8e0212 */
[----:B------:R-:W-:Y:S02]  /*1a5f0*/  USEL UR6, UR7, UR4, !UP0 ;  /* 0x0000000407067287 */ /* 0x000fe4000c000000 */
[----:B------:R-:W-:-:S04]  /*1a600*/  USEL UR4, UR4, UR7, !UP0 ;  /* 0x0000000704047287 */ /* 0x000fc8000c000000 */
[----:B------:R-:W-:Y:S02]  /*1a610*/  IMAD.U32 R2, RZ, RZ, UR6 ;  /* 0x00000006ff027e24 */ /* 0x000fe4000f8e00ff */
[----:B------:R-:W-:-:S07]  /*1a620*/  IMAD.U32 R3, RZ, RZ, UR4 ;  /* 0x00000004ff037e24 */ /* 0x000fce000f8e00ff */
.L_x_541:
[----:B------:R-:W-:-:S08]  /*1a630*/  NOP ;  /* 0x0000000000007918 */ /* 0x000fd00000000000 */
[----:B0-----:R-:W0:-:S00]  /*1a640*/  USETMAXREG.DEALLOC.CTAPOOL 0x18 ;  /* 0x00000018000079c8 */ /* 0x001e0000080e0500 */
[----:B------:R-:W-:-:S13]  /*1a650*/  ISETP.NE.AND P0, PT, RZ, UR10, PT ;  /* 0x0000000aff007c0c */ /* 0x000fda000bf05270 */
[----:B------:R-:W-:Y:S05]  /*1a660*/  @P0 EXIT ;  /* 0x000000000000094d */ /* 0x000fea0003800000 */
[----:B0-----:R-:W-:Y:S01]  /*1a670*/  LOP3.LUT P0, RZ, R0, 0xff, RZ, 0xc0, !PT ;  /* 0x000000ff00ff7812 */ /* 0x001fe2000780c0ff */
[----:B------:R-:W-:Y:S01]  /*1a680*/  IMAD.MOV.U32 R0, RZ, RZ, 0x1 ;  /* 0x00000001ff007424 */ /* 0x000fe200078e00ff */
[----:B------:R-:W-:-:S11]  /*1a690*/  MOV R6, RZ ;  /* 0x000000ff00067202 */ /* 0x000fd60000000f00 */
[----:B------:R-:W-:Y:S05]  /*1a6a0*/  @!P0 BRA `(.L_x_544) ;  /* 0x0000000c005c8947 */ /* 0x000fea0003800000 */
[----:B------:R-:W0:Y:S01]  /*1a6b0*/  S2R R4, SR_TID.X ;  /* 0x0000000000047919 */ /* 0x000e220000002100 */
[----:B------:R-:W-:Y:S01]  /*1a6c0*/  ULDC UR4, c[0x0][0x28c] ;  /* 0x0000a30000047ab9 */ /* 0x000fe20000000800 */
[----:B------:R-:W-:Y:S01]  /*1a6d0*/  ULDC UR6, c[0x0][0x658] ;  /* 0x0001960000067ab9 */ /* 0x000fe20000000800 */
[----:B------:R-:W-:Y:S01]  /*1a6e0*/  UIADD3 UR10, UR4, 0x3f, URZ ;  /* 0x0000003f040a7890 */ /* 0x000fe2000fffe03f */
[----:B------:R-:W-:Y:S01]  /*1a6f0*/  BSSY B0, `(.L_x_544) ;  /* 0x00000d2000007945 */ /* 0x000fe20003800000 */
[----:B------:R-:W-:Y:S01]  /*1a700*/  UMOV UR7, 0xffffffff ;  /* 0xffffffff00077882 */ /* 0x000fe20000000000 */
[----:B------:R-:W-:Y:S01]  /*1a710*/  ULDC UR5, c[0x0][0x600] ;  /* 0x0001800000057ab9 */ /* 0x000fe20000000800 */
[----:B------:R-:W-:Y:S01]  /*1a720*/  UMOV UR9, 0x1 ;  /* 0x0000000100097882 */ /* 0x000fe20000000000 */
[----:B------:R-:W-:Y:S01]  /*1a730*/  USHF.L.U32 UR7, UR7, UR6, URZ ;  /* 0x0000000607077299 */ /* 0x000fe2000800063f */
[----:B------:R-:W-:Y:S01]  /*1a740*/  IMAD.MOV.U32 R8, RZ, RZ, 0x1 ;  /* 0x00000001ff087424 */ /* 0x000fe200078e00ff */
[----:B------:R-:W-:Y:S01]  /*1a750*/  UIADD3 UR4, UR5, -0x1, URZ ;  /* 0xffffffff05047890 */ /* 0x000fe2000fffe03f */
[----:B------:R-:W-:Y:S01]  /*1a760*/  IMAD.MOV.U32 R0, RZ, RZ, 0x1 ;  /* 0x00000001ff007424 */ /* 0x000fe200078e00ff */
[----:B------:R-:W-:Y:S01]  /*1a770*/  USHF.R.S32.HI UR11, URZ, 0x1f, UR10 ;  /* 0x0000001f3f0b7899 */ /* 0x000fe2000801140a */
[----:B------:R-:W-:Y:S01]  /*1a780*/  IMAD.MOV.U32 R6, RZ, RZ, RZ ;  /* 0x000000ffff067224 */ /* 0x000fe200078e00ff */
[----:B------:R-:W-:Y:S01]  /*1a790*/  ULDC UR8, c[0x0][0xc] ;  /* 0x0000030000087ab9 */ /* 0x000fe20000000800 */
[----:B------:R-:W-:-:S02]  /*1a7a0*/  USHF.L.U32 UR5, UR9, UR6, URZ ;  /* 0x0000000609057299 */ /* 0x000fc4000800063f */
[----:B------:R-:W-:Y:S01]  /*1a7b0*/  ULEA.HI UR11, UR11, UR10, URZ, 0x6 ;  /* 0x0000000a0b0b7291 */ /* 0x000fe2000f8f303f */
[----:B------:R-:W-:Y:S01]  /*1a7c0*/  ULDC UR9, c[0x0][0x10] ;  /* 0x0000040000097ab9 */ /* 0x000fe20000000800 */
[----:B------:R-:W-:Y:S02]  /*1a7d0*/  ULOP3.LUT UR6, URZ, UR7, URZ, 0x33, !UPT ;  /* 0x000000073f067292 */ /* 0x000fe4000f8e333f */
[----:B------:R-:W-:Y:S01]  /*1a7e0*/  UIMAD.WIDE.U32 UR8, UR8, UR9, URZ ;  /* 0x00000009080872a5 */ /* 0x000fe2000f8e003f */
[----:B------:R-:W-:Y:S01]  /*1a7f0*/  ULDC UR7, c[0x0][0x14] ;  /* 0x0000050000077ab9 */ /* 0x000fe20000000800 */
[----:B------:R-:W-:Y:S02]  /*1a800*/  USHF.R.S32.HI UR18, URZ, 0x6, UR11 ;  /* 0x000000063f127899 */ /* 0x000fe4000801140b */
[----:B------:R-:W-:Y:S02]  /*1a810*/  UIMAD.WIDE.U32 UR20, UR8, UR7, URZ ;  /* 0x00000007081472a5 */ /* 0x000fe4000f8e003f */
[----:B------:R-:W-:-:S02]  /*1a820*/  UIMAD UR13, UR9, UR7, URZ ;  /* 0x00000007090d72a4 */ /* 0x000fc4000f8e023f */
[----:B------:R-:W-:Y:S01]  /*1a830*/  ULOP3.LUT UR24, UR40, 0x2, URZ, 0xfc, !UPT ;  /* 0x0000000228187892 */ /* 0x000fe2000f8efc3f */
[C---:B0-----:R-:W-:Y:S01]  /*1a840*/  LOP3.LUT P2, RZ, R4.reuse, 0x7f, RZ, 0xc0, !PT ;  /* 0x0000007f04ff7812 */ /* 0x041fe2000784c0ff */
[----:B------:R-:W-:Y:S01]  /*1a850*/  UIADD3 UR13, UR21, UR13, URZ ;  /* 0x0000000d150d7290 */ /* 0x000fe2000fffe03f */
[----:B------:R-:W-:Y:S01]  /*1a860*/  LOP3.LUT P0, RZ, R4, 0x1f, RZ, 0xc0, !PT ;  /* 0x0000001f04ff7812 */ /* 0x000fe2000780c0ff */
[----:B------:R-:W-:Y:S01]  /*1a870*/  UIADD3 UR25, UR18, 0x1, URZ ;  /* 0x0000000112197890 */ /* 0x000fe2000fffe03f */
[----:B------:R-:W-:Y:S02]  /*1a880*/  ULDC.64 UR22, c[0x0][0x198] ;  /* 0x0000660000167ab9 */ /* 0x000fe40000000a00 */
[----:B------:R-:W-:-:S13]  /*1a890*/  PLOP3.LUT P0, PT, P0, P2, PT, 0x8a, 0x0 ;  /* 0x000000000000781c */ /* 0x000fda0000705172 */
.L_x_556:
[----:B------:R-:W-:-:S03]  /*1a8a0*/  UMOV UR7, 0xffffffff ;  /* 0xffffffff00077882 */ /* 0x000fc60000000000 */
[----:B------:R-:W-:Y:S05]  /*1a8b0*/  BRA.DIV UR7, `(.L_x_545) ;  /* 0x0000000e07ec7947 */ /* 0x000fea000b800000 */
[----:B------:R-:W-:-:S13]  /*1a8c0*/  ELECT P6, URZ, PT ;  /* 0x00000000003f782f */ /* 0x000fda00038c0000 */
.L_x_568:
[----:B------:R-:W0:Y:S01]  /*1a8d0*/  LDC R4, c[0x0][0x28c] ;  /* 0x0000a300ff047b82 */ /* 0x000e220000000800 */
[----:B------:R-:W-:Y:S01]  /*1a8e0*/  BSSY B1, `(.L_x_546) ;  /* 0x0000035000017945 */ /* 0x000fe20003800000 */
[----:B0-----:R-:W-:-:S13]  /*1a8f0*/  ISETP.LT.OR P6, PT, R4, 0x1, !P6 ;  /* 0x000000010400780c */ /* 0x001fda00077c1670 */
[----:B------:R-:W-:Y:S05]  /*1a900*/  @P6 BRA `(.L_x_547) ;  /* 0x0000000000c86947 */ /* 0x000fea0003800000 */
[----:B------:R-:W-:Y:S01]  /*1a910*/  IMAD.SHL.U32 R11, R3, 0x100, RZ ;  /* 0x00000100030b7824 */ /* 0x000fe200078e00ff */
[----:B------:R-:W-:Y:S01]  /*1a920*/  SHF.L.U32 R2, R2, 0x8, RZ ;  /* 0x0000000802027819 */ /* 0x000fe200000006ff */
[----:B------:R-:W-:Y:S01]  /*1a930*/  IMAD.MOV.U32 R12, RZ, RZ, RZ ;  /* 0x000000ffff0c7224 */ /* 0x000fe200078e00ff */
[----:B------:R-:W-:Y:S01]  /*1a940*/  MOV R3, R0 ;  /* 0x0000000000037202 */ /* 0x000fe20000000f00 */
[----:B------:R-:W-:Y:S02]  /*1a950*/  IMAD.U32 R14, RZ, RZ, UR25 ;  /* 0x00000019ff0e7e24 */ /* 0x000fe4000f8e00ff */
[----:B------:R-:W-:-:S07]  /*1a960*/  IMAD.MOV.U32 R4, RZ, RZ, R6 ;  /* 0x000000ffff047224 */ /* 0x000fce00078e0006 */
.L_x_551:
[----:B------:R-:W0:Y:S01]  /*1a970*/  S2R R10, SR_CgaCtaId ;  /* 0x00000000000a7919 */ /* 0x000e220000008800 */
[----:B------:R-:W-:Y:S01]  /*1a980*/  MOV R5, 0x400 ;  /* 0x0000040000057802 */ /* 0x000fe20000000f00 */
[----:B------:R-:W1:Y:S03]  /*1a990*/  @!P2 LDC R7, c[0x0][0x500] ;  /* 0x00014000ff07ab82 */ /* 0x000e660000000800 */
[----:B0-----:R-:W-:Y:S02]  /*1a9a0*/  LEA R13, R10, R5, 0x18 ;  /* 0x000000050a0d7211 */ /* 0x001fe400078ec0ff */
[----:B------:R-:W-:-:S03]  /*1a9b0*/  SHF.L.U32 R5, R3, 0x1f, RZ ;  /* 0x0000001f03057819 */ /* 0x000fc600000006ff */
[----:B------:R-:W-:-:S04]  /*1a9c0*/  IMAD R10, R4, 0x8, R13 ;  /* 0x00000008040a7824 */ /* 0x000fc800078e020d */
[----:B------:R-:W0:Y:S02]  /*1a9d0*/  SYNCS.PHASECHK.TRANS64.TRYWAIT P1, [R10+URZ+0x28], R5 ;  /* 0x000028050a0075a7 */ /* 0x000e24000802017f */
[----:B01----:R-:W-:Y:S05]  /*1a9e0*/  @!P1 BRA `(.L_x_548) ;  /* 0x0000000c00c09947 */ /* 0x003fea0003800000 */
.L_x_569:
[----:B------:R-:W-:Y:S01]  /*1a9f0*/  UPRMT UR7, UR24, 0x9910, URZ ;  /* 0x0000991018077896 */ /* 0x000fe2000800003f */
[----:B------:R1:W-:Y:S03]  /*1aa00*/  @!P2 SYNCS.ARRIVE.TRANS64 RZ, [R10+URZ], R7 ;  /* 0x000000070affa9a7 */ /* 0x0003e6000800003f */
[----:B------:R-:W-:-:S06]  /*1aa10*/  UISETP.NE.AND UP0, UPT, UR7, 0x2, UPT ;  /* 0x000000020700788c */ /* 0x000fcc000bf05270 */
[----:B------:R-:W-:-:S13]  /*1aa20*/  PLOP3.LUT P1, PT, PT, PT, UP0, 0x80, 0x0 ;  /* 0x000000000000781c */ /* 0x000fda0003f2f008 */
[----:B-1----:R-:W-:Y:S05]  /*1aa30*/  @P1 BRA `(.L_x_549) ;  /* 0x0000000000041947 */ /* 0x002fea0003800000 */
[----:B------:R-:W-:Y:S01]  /*1aa40*/  BPT.TRAP 0x1 ;  /* 0x000000040000795c */ /* 0x000fe20000300000 */
.L_x_549:
[----:B------:R-:W-:Y:S05]  /*1aa50*/  @P0 BRA `(.L_x_550) ;  /* 0x0000000000040947 */ /* 0x000fea0003800000 */
[----:B------:R-:W-:Y:S01]  /*1aa60*/  BPT.TRAP 0x1 ;  /* 0x000000040000795c */ /* 0x000fe20000300000 */
.L_x_550:
[----:B------:R-:W-:Y:S01]  /*1aa70*/  IMAD R13, R4, 0x8000, R13 ;  /* 0x00008000040d7824 */ /* 0x000fe200078e020d */
[----:B------:R-:W-:Y:S01]  /*1aa80*/  R2UR UR9, R10 ;  /* 0x000000000a0972ca */ /* 0x000fe200000e0000 */
[----:B------:R-:W-:Y:S01]  /*1aa90*/  VIADD R14, R14, 0xffffffff ;  /* 0xffffffff0e0e7836 */ /* 0x000fe20000000000 */
[----:B------:R-:W-:Y:S01]  /*1aaa0*/  UIADD3 UR14, UP0, UR22, 0xf0, URZ ;  /* 0x000000f0160e7890 */ /* 0x000fe2000ff1e03f */
[----:B------:R-:W-:Y:S01]  /*1aab0*/  R2UR UR11, R11 ;  /* 0x000000000b0b72ca */ /* 0x000fe200000e0000 */
[----:B------:R-:W-:Y:S01]  /*1aac0*/  UIADD3 UR26, UP1, UR22, 0x1f0, URZ ;  /* 0x000001f0161a7890 */ /* 0x000fe2000ff3e03f */
[----:B------:R-:W-:Y:S01]  /*1aad0*/  R2UR UR7, R13 ;  /* 0x000000000d0772ca */ /* 0x000fe200000e0000 */
[----:B------:R-:W-:Y:S01]  /*1aae0*/  UIADD3.X UR15, URZ, UR23, URZ, UP0, !UPT ;  /* 0x000000173f0f7290 */ /* 0x000fe200087fe43f */
[----:B------:R-:W-:Y:S01]  /*1aaf0*/  R2UR UR10, R12 ;  /* 0x000000000c0a72ca */ /* 0x000fe200000e0000 */
[----:B------:R-:W-:Y:S01]  /*1ab00*/  UIADD3.X UR27, URZ, UR23, URZ, UP1, !UPT ;  /* 0x000000173f1b7290 */ /* 0x000fe20008ffe43f */
[----:B------:R-:W-:Y:S01]  /*1ab10*/  R2UR UR12, R9 ;  /* 0x00000000090c72ca */ /* 0x000fe200000e0000 */
[----:B------:R-:W-:Y:S01]  /*1ab20*/  UMOV UR16, 0x0 ;  /* 0x0000000000107882 */ /* 0x000fe20000000000 */
[----:B------:R-:W-:Y:S01]  /*1ab30*/  R2UR UR19, R2 ;  /* 0x00000000021372ca */ /* 0x000fe200000e0000 */
[----:B------:R-:W-:Y:S01]  /*1ab40*/  UMOV UR17, 0x10000000 ;  /* 0x1000000000117882 */ /* 0x000fe20000000000 */
[----:B------:R-:W-:Y:S01]  /*1ab50*/  ISETP.GT.AND P3, PT, R14, 0x1, PT ;  /* 0x000000010e00780c */ /* 0x000fe20003f64270 */
[----:B------:R-:W-:Y:S01]  /*1ab60*/  VIADD R12, R12, 0x40 ;  /* 0x000000400c0c7836 */ /* 0x000fe20000000000 */
[----:B------:R-:W-:-:S03]  /*1ab70*/  IADD3 R4, R4, 0x1, RZ ;  /* 0x0000000104047810 */ /* 0x000fc60007ffe0ff */
[----:B------:R-:W-:Y:S01]  /*1ab80*/  UIADD3 UR8, UR7, 0x100, URZ ;  /* 0x0000010007087890 */ /* 0x000fe2000fffe03f */
[----:B------:R-:W-:Y:S01]  /*1ab90*/  ISETP.NE.AND P1, PT, R4, 0x5, PT ;  /* 0x000000050400780c */ /* 0x000fe20003f25270 */
[----:B------:R-:W-:-:S03]  /*1aba0*/  UIADD3 UR7, UR7, 0x28100, URZ ;  /* 0x0002810007077890 */ /* 0x000fc6000fffe03f */
[----:B0-----:R-:W-:Y:S02]  /*1abb0*/  SEL R10, RZ, 0x1, P1 ;  /* 0x00000001ff0a7807 */ /* 0x001fe40000800000 */
[----:B------:R-:W-:Y:S02]  /*1abc0*/  SEL R4, R4, RZ, P1 ;  /* 0x000000ff04047207 */ /* 0x000fe40000800000 */
[----:B------:R0:W-:Y:S01]  /*1abd0*/  UTMALDG.3D [UR8], [UR14], desc[UR16] ;  /* 0x000010080e0075b4 */ /* 0x0001e20008011000 */
[----:B------:R-:W-:Y:S01]  /*1abe0*/  LOP3.LUT R3, R3, R10, RZ, 0x3c, !PT ;  /* 0x0000000a03037212 */ /* 0x000fe200078e3cff */
[----:B0-----:R-:W-:Y:S01]  /*1abf0*/  UMOV UR8, UR7 ;  /* 0x0000000700087c82 */ /* 0x001fe20008000000 */
[----:B------:R-:W-:Y:S02]  /*1ac00*/  UMOV UR11, UR19 ;  /* 0x00000013000b7c82 */ /* 0x000fe40008000000 */
[----:B------:R0:W-:Y:S02]  /*1ac10*/  UTMALDG.3D [UR8], [UR26], desc[UR16] ;  /* 0x000010081a0075b4 */ /* 0x0001e40008011000 */
[----:B0-----:R-:W-:Y:S05]  /*1ac20*/  @P3 BRA `(.L_x_551) ;  /* 0xfffffffc00503947 */ /* 0x001fea000383ffff */
.L_x_547:
[----:B------:R-:W-:Y:S05]  /*1ac30*/  BSYNC B1 ;  /* 0x0000000000017941 */ /* 0x000fea0003800000 */
.L_x_546:
[----:B------:R-:W2:Y:S01]  /*1ac40*/  LDL.LU R15, [R1+0x200] ;  /* 0x00020000010f7983 */ /* 0x000ea20000300800 */
[----:B------:R-:W-:Y:S01]  /*1ac50*/  LOP3.LUT P1, RZ, R8, 0xff, RZ, 0xc0, !PT ;  /* 0x000000ff08ff7812 */ /* 0x000fe2000782c0ff */
[----:B------:R-:W-:Y:S01]  /*1ac60*/  VIADD R6, R6, UR18 ;  /* 0x0000001206067c36 */ /* 0x000fe20008000000 */
[----:B------:R-:W-:Y:S01]  /*1ac70*/  ULDC.64 UR8, c[0x0][0x650] ;  /* 0x0001940000087ab9 */ /* 0x000fe20000000a00 */
[----:B------:R-:W3:Y:S01]  /*1ac80*/  LDL.LU R13, [R1+0x204] ;  /* 0x00020400010d7983 */ /* 0x000ee20000300800 */
[----:B------:R-:W-:Y:S01]  /*1ac90*/  UISETP.GE.U32.AND UP0, UPT, UR18, 0x5, UPT ;  /* 0x000000051200788c */ /* 0x000fe2000bf06070 */
[----:B------:R-:W-:Y:S01]  /*1aca0*/  BSSY B1, `(.L_x_552) ;  /* 0x0000074000017945 */ /* 0x000fe20003800000 */
[----:B------:R-:W-:Y:S01]  /*1acb0*/  IMAD.MOV.U32 R9, RZ, RZ, -0x1 ;  /* 0xffffffffff097424 */ /* 0x000fe200078e00ff */
[----:B------:R-:W-:Y:S02]  /*1acc0*/  PRMT R4, RZ, 0x7610, R4 ;  /* 0x00007610ff047816 */ /* 0x000fe40000000004 */
[----:B------:R-:W-:-:S02]  /*1acd0*/  PRMT R8, RZ, 0x7610, R8 ;  /* 0x00007610ff087816 */ /* 0x000fc40000000008 */
[----:B------:R-:W-:Y:S02]  /*1ace0*/  PLOP3.LUT P3, PT, PT, PT, UP0, 0x80, 0x0 ;  /* 0x000000000000781c */ /* 0x000fe40003f6f008 */
[----:B------:R-:W0:Y:S01]  /*1acf0*/  @P1 S2R R3, SR_CgaCtaId ;  /* 0x0000000000031919 */ /* 0x000e220000008800 */
[----:B------:R-:W-:-:S04]  /*1ad00*/  @P1 MOV R2, 0x400 ;  /* 0x0000040000021802 */ /* 0x000fc80000000f00 */
[----:B0-----:R-:W-:-:S04]  /*1ad10*/  @P1 LEA R2, R3, R2, 0x18 ;  /* 0x0000000203021211 */ /* 0x001fc800078ec0ff */
[----:B------:R0:W-:Y:S01]  /*1ad20*/  @P1 SYNCS.ARRIVE.TRANS64.A1T0 RZ, [R2+URZ+0x68], RZ ;  /* 0x000068ff02ff19a7 */ /* 0x0001e2000810003f */
[----:B------:R-:W-:Y:S02]  /*1ad30*/  ISETP.GT.U32.AND P1, PT, R6, 0x4, PT ;  /* 0x000000040600780c */ /* 0x000fe40003f24070 */
[----:B0-----:R-:W-:-:S04]  /*1ad40*/  MOV R2, UR18 ;  /* 0x0000001200027c02 */ /* 0x001fc80008000f00 */
[----:B------:R-:W-:Y:S01]  /*1ad50*/  ISETP.LT.U32.AND P1, PT, R2, 0x5, P1 ;  /* 0x000000050200780c */ /* 0x000fe20000f21070 */
[----:B------:R-:W-:-:S04]  /*1ad60*/  IMAD.WIDE.U32 R2, R6, -0x33333333, RZ ;  /* 0xcccccccd06027825 */ /* 0x000fc800078e00ff */
[----:B------:R-:W-:Y:S01]  /*1ad70*/  IMAD.MOV.U32 R2, RZ, RZ, -0x1 ;  /* 0xffffffffff027424 */ /* 0x000fe200078e00ff */
[----:B------:R-:W-:Y:S02]  /*1ad80*/  SHF.R.U32.HI R5, RZ, 0x2, R3 ;  /* 0x00000002ff057819 */ /* 0x000fe40000011603 */
[----:B------:R-:W-:-:S03]  /*1ad90*/  SEL R3, RZ, 0x1, !P1 ;  /* 0x00000001ff037807 */ /* 0x000fc60004800000 */
[----:B------:R-:W-:Y:S01]  /*1ada0*/  IMAD R6, R5, -0x5, R6 ;  /* 0xfffffffb05067824 */ /* 0x000fe200078e0206 */
[----:B------:R-:W-:Y:S01]  /*1adb0*/  LOP3.LUT R0, R0, R3, RZ, 0x3c, !PT ;  /* 0x0000000300007212 */ /* 0x000fe200078e3cff */
[----:B------:R-:W-:-:S03]  /*1adc0*/  IMAD.MOV.U32 R3, RZ, RZ, -0x1 ;  /* 0xffffffffff037424 */ /* 0x000fc600078e00ff */
[----:B------:R-:W-:Y:S02]  /*1add0*/  @P3 LOP3.LUT R0, R0, 0x1, R5, 0x78, !PT ;  /* 0x0000000100003812 */ /* 0x000fe400078e7805 */
[----:B---3--:R-:W-:-:S04]  /*1ade0*/  IADD3 R13, P1, R13, UR20, RZ ;  /* 0x000000140d0d7c10 */ /* 0x008fc8000ff3e0ff */
[----:B--2---:R-:W-:Y:S01]  /*1adf0*/  IADD3.X R15, R15, UR13, RZ, P1, !PT ;  /* 0x0000000d0f0f7c10 */ /* 0x004fe20008ffe4ff */
[----:B------:R0:W-:Y:S01]  /*1ae00*/  STL [R1+0x204], R13 ;  /* 0x0002040d01007387 */ /* 0x0001e20000100800 */
[----:B------:R-:W-:-:S03]  /*1ae10*/  ISETP.GE.U32.AND P1, PT, R13, UR8, PT ;  /* 0x000000080d007c0c */ /* 0x000fc6000bf26070 */
[----:B------:R0:W-:Y:S01]  /*1ae20*/  STL [R1+0x200], R15 ;  /* 0x0002000f01007387 */ /* 0x0001e20000100800 */
[----:B------:R-:W-:-:S13]  /*1ae30*/  ISETP.GE.U32.AND.EX P1, PT, R15, UR9, PT, P1 ;  /* 0x000000090f007c0c */ /* 0x000fda000bf26110 */
[----:B0-----:R-:W-:Y:S05]  /*1ae40*/  @P1 BRA `(.L_x_553) ;  /* 0x0000000400641947 */ /* 0x001fea0003800000 */
[----:B------:R-:W0:Y:S01]  /*1ae50*/  S2R R7, SR_CTAID.X ;  /* 0x0000000000077919 */ /* 0x000e220000002500 */
[----:B------:R-:W-:Y:S01]  /*1ae60*/  ULDC UR7, c[0x0][0x150] ;  /* 0x0000540000077ab9 */ /* 0x000fe20000000800 */
[----:B------:R-:W1:Y:S01]  /*1ae70*/  LDC R4, c[0x0][0x144] ;  /* 0x00005100ff047b82 */ /* 0x000e620000000800 */
[----:B------:R-:W-:Y:S01]  /*1ae80*/  UISETP.NE.AND UP0, UPT, UR45, URZ, UPT ;  /* 0x0000003f2d00728c */ /* 0x000fe2000bf05270 */
[----:B------:R-:W2:Y:S01]  /*1ae90*/  S2R R5, SR_CTAID.Y ;  /* 0x0000000000057919 */ /* 0x000ea20000002600 */
[----:B------:R-:W-:Y:S01]  /*1aea0*/  ULDC.64 UR8, c[0x0][0x628] ;  /* 0x00018a0000087ab9 */ /* 0x000fe20000000a00 */
[----:B------:R-:W-:-:S03]  /*1aeb0*/  ULDC UR10, c[0x0][0x630] ;  /* 0x00018c00000a7ab9 */ /* 0x000fc60000000800 */
[----:B------:R-:W-:Y:S01]  /*1aec0*/  PLOP3.LUT P1, PT, PT, PT, UP0, 0x80, 0x0 ;  /* 0x000000000000781c */ /* 0x000fe20003f2f008 */
[----:B------:R-:W3:Y:S01]  /*1aed0*/  LDC R10, c[0x0][0x148] ;  /* 0x00005200ff0a7b82 */ /* 0x000ee20000000800 */
[----:B0-----:R-:W-:Y:S02]  /*1aee0*/  I2FP.F32.U32 R2, R7 ;  /* 0x0000000700027245 */ /* 0x001fe40000201000 */
[----:B--2---:R-:W-:-:S03]  /*1aef0*/  I2FP.F32.U32 R3, R5 ;  /* 0x0000000500037245 */ /* 0x004fc60000201000 */
[----:B------:R-:W-:Y:S01]  /*1af00*/  FMUL R2, R2, UR7 ;  /* 0x0000000702027c20 */ /* 0x000fe20008400000 */
[----:B------:R-:W-:Y:S02]  /*1af10*/  ULDC UR7, c[0x0][0x154] ;  /* 0x0000550000077ab9 */ /* 0x000fe40000000800 */
[----:B------:R-:W-:-:S03]  /*1af20*/  FMUL R9, R3, UR7 ;  /* 0x0000000703097c20 */ /* 0x000fc60008400000 */
[----:B------:R-:W0:Y:S08]  /*1af30*/  F2I.U32.TRUNC.NTZ R2, R2 ;  /* 0x0000000200027305 */ /* 0x000e30000020f000 */
[----:B------:R-:W2:Y:S01]  /*1af40*/  F2I.U32.TRUNC.NTZ R9, R9 ;  /* 0x0000000900097305 */ /* 0x000ea2000020f000 */
[----:B0-----:R-:W-:Y:S01]  /*1af50*/  IADD3 R3, -R2, RZ, RZ ;  /* 0x000000ff02037210 */ /* 0x001fe20007ffe1ff */
[----:B------:R-:W-:-:S04]  /*1af60*/  IMAD.MOV.U32 R2, RZ, RZ, R13 ;  /* 0x000000ffff027224 */ /* 0x000fc800078e000d */
[----:B-1----:R-:W-:Y:S02]  /*1af70*/  IMAD R7, R4, R3, R7 ;  /* 0x0000000304077224 */ /* 0x002fe400078e0207 */
[----:B--2---:R-:W-:-:S04]  /*1af80*/  IMAD.MOV R3, RZ, RZ, -R9 ;  /* 0x000000ffff037224 */ /* 0x004fc800078e0a09 */
[----:B---3--:R-:W-:Y:S01]  /*1af90*/  @P1 IMAD R7, R10, R3, R5 ;  /* 0x000000030a071224 */ /* 0x008fe200078e0205 */
[----:B------:R-:W-:Y:S01]  /*1afa0*/  ISETP.NE.U32.AND P1, PT, RZ, UR8, PT ;  /* 0x00000008ff007c0c */ /* 0x000fe2000bf25070 */
[----:B------:R-:W-:-:S03]  /*1afb0*/  IMAD.MOV.U32 R3, RZ, RZ, R15 ;  /* 0x000000ffff037224 */ /* 0x000fc600078e000f */
[----:B------:R-:W-:-:S13]  /*1afc0*/  ISETP.NE.AND.EX P1, PT, RZ, UR9, PT, P1 ;  /* 0x00000009ff007c0c */ /* 0x000fda000bf25310 */
[----:B------:R-:W-:Y:S05]  /*1afd0*/  @!P1 BRA `(.L_x_554) ;  /* 0x0000000000289947 */ /* 0x000fea0003800000 */
[----:B------:R-:W-:Y:S02]  /*1afe0*/  ULDC UR7, c[0x0][0x634] ;  /* 0x00018d0000077ab9 */ /* 0x000fe40000000800 */
[----:B------:R-:W-:-:S04]  /*1aff0*/  IADD3 R3, P1, R13, UR7, RZ ;  /* 0x000000070d037c10 */ /* 0x000fc8000ff3e0ff */
[----:B------:R-:W-:-:S05]  /*1b000*/  IADD3.X R9, RZ, R15, RZ, P1, !PT ;  /* 0x0000000fff097210 */ /* 0x000fca0000ffe4ff */
[----:B------:R-:W-:-:S04]  /*1b010*/  IMAD.WIDE.U32 R4, R9, UR8, RZ ;  /* 0x0000000809047c25 */ /* 0x000fc8000f8e00ff */
[----:B------:R-:W-:-:S04]  /*1b020*/  IMAD.WIDE.U32 R4, P1, R3, UR9, R4 ;  /* 0x0000000903047c25 */ /* 0x000fc8000f820004 */
[----:B------:R-:W-:-:S04]  /*1b030*/  IMAD.WIDE.U32 R2, R3, UR8, RZ ;  /* 0x0000000803027c25 */ /* 0x000fc8000f8e00ff */
[----:B------:R-:W-:Y:S01]  /*1b040*/  IMAD.MOV.U32 R2, RZ, RZ, R5 ;  /* 0x000000ffff027224 */ /* 0x000fe200078e0005 */
[----:B------:R-:W-:Y:S01]  /*1b050*/  IADD3 RZ, P3, R3, R4, RZ ;  /* 0x0000000403ff7210 */ /* 0x000fe20007f7e0ff */
[----:B------:R-:W-:-:S04]  /*1b060*/  IMAD.X R3, RZ, RZ, RZ, P1 ;  /* 0x000000ffff037224 */ /* 0x000fc800008e06ff */
[----:B------:R-:W-:-:S08]  /*1b070*/  IMAD.WIDE.U32.X R2, R9, UR9, R2, P3 ;  /* 0x0000000909027c25 */ /* 0x000fd000098e0402 */
.L_x_554:
[--C-:B------:R-:W-:Y:S01]  /*1b080*/  SHF.R.U64 R9, R2, UR10, R3.reuse ;  /* 0x0000000a02097c19 */ /* 0x100fe20008001203 */
[----:B------:R-:W-:Y:S01]  /*1b090*/  ULDC.64 UR8, c[0x0][0x620] ;  /* 0x0001880000087ab9 */ /* 0x000fe20000000a00 */
[----:B------:R-:W-:Y:S01]  /*1b0a0*/  SHF.R.U32.HI R2, RZ, UR10, R3 ;  /* 0x0000000aff027c19 */ /* 0x000fe20008011603 */
[----:B------:R-:W-:Y:S01]  /*1b0b0*/  IMAD.MOV.U32 R3, RZ, RZ, R15 ;  /* 0x000000ffff037224 */ /* 0x000fe200078e000f */
[----:B------:R-:W-:Y:S01]  /*1b0c0*/  IADD3 R11, P1, RZ, -R9, RZ ;  /* 0x80000009ff0b7210 */ /* 0x000fe20007f3e0ff */
[----:B------:R-:W-:-:S04]  /*1b0d0*/  ULDC UR7, c[0x0][0x618] ;  /* 0x0001860000077ab9 */ /* 0x000fc80000000800 */
[----:B------:R-:W-:-:S04]  /*1b0e0*/  IMAD.X R2, RZ, RZ, ~R2, P1 ;  /* 0x000000ffff027224 */ /* 0x000fc800008e0e02 */
[----:B------:R-:W-:-:S04]  /*1b0f0*/  IMAD R2, R2, UR8, RZ ;  /* 0x0000000802027c24 */ /* 0x000fc8000f8e02ff */
[----:B------:R-:W-:Y:S01]  /*1b100*/  IMAD R5, R11, UR9, R2 ;  /* 0x000000090b057c24 */ /* 0x000fe2000f8e0202 */
[----:B------:R-:W-:-:S05]  /*1b110*/  MOV R2, R13 ;  /* 0x0000000d00027202 */ /* 0x000fca0000000f00 */
[----:B------:R-:W-:Y:S01]  /*1b120*/  IMAD.WIDE.U32 R2, R11, UR8, R2 ;  /* 0x000000080b027c25 */ /* 0x000fe2000f8e0002 */
[----:B------:R-:W-:Y:S02]  /*1b130*/  ULDC.64 UR8, c[0x0][0x640] ;  /* 0x0001900000087ab9 */ /* 0x000fe40000000a00 */
[----:B------:R-:W-:Y:S01]  /*1b140*/  ISETP.NE.U32.AND P1, PT, RZ, UR8, PT ;  /* 0x00000008ff007c0c */ /* 0x000fe2000bf25070 */
[----:B------:R-:W-:-:S03]  /*1b150*/  IMAD.IADD R3, R3, 0x1, R5 ;  /* 0x0000000103037824 */ /* 0x000fc600078e0205 */
[----:B------:R-:W-:Y:S02]  /*1b160*/  ISETP.NE.AND.EX P1, PT, RZ, UR9, PT, P1 ;  /* 0x00000009ff007c0c */ /* 0x000fe4000bf25310 */
[--C-:B------:R-:W-:Y:S02]  /*1b170*/  SHF.R.U64 R10, R2, UR7, R3.reuse ;  /* 0x00000007020a7c19 */ /* 0x100fe40008001203 */
[----:B------:R-:W-:Y:S01]  /*1b180*/  SHF.R.U32.HI R3, RZ, UR7, R3 ;  /* 0x00000007ff037c19 */ /* 0x000fe20008011603 */
[----:B------:R-:W-:-:S03]  /*1b190*/  ULDC UR7, c[0x0][0x608] ;  /* 0x0001820000077ab9 */ /* 0x000fc60000000800 */
[--C-:B------:R-:W-:Y:S02]  /*1b1a0*/  SHF.R.U64 R12, R10, UR7, R3.reuse ;  /* 0x000000070a0c7c19 */ /* 0x100fe40008001203 */
[----:B------:R-:W-:Y:S01]  /*1b1b0*/  SHF.R.U32.HI R3, RZ, UR7, R3 ;  /* 0x00000007ff037c19 */ /* 0x000fe20008011603 */
[----:B------:R-:W-:-:S03]  /*1b1c0*/  ULDC UR7, c[0x0][0x658] ;  /* 0x0001960000077ab9 */ /* 0x000fc60000000800 */
[--C-:B------:R-:W-:Y:S02]  /*1b1d0*/  SHF.R.U64 R11, R12, UR7, R3.reuse ;  /* 0x000000070c0b7c19 */ /* 0x100fe40008001203 */
[----:B------:R-:W-:-:S03]  /*1b1e0*/  SHF.R.U32.HI R13, RZ, UR7, R3 ;  /* 0x00000007ff0d7c19 */ /* 0x000fc60008011603 */
[----:B------:R-:W-:Y:S01]  /*1b1f0*/  IMAD.MOV.U32 R2, RZ, RZ, R11 ;  /* 0x000000ffff027224 */ /* 0x000fe200078e000b */
[----:B------:R-:W-:Y:S01]  /*1b200*/  MOV R3, R13 ;  /* 0x0000000d00037202 */ /* 0x000fe20000000f00 */
[----:B------:R-:W-:Y:S06]  /*1b210*/  @!P1 BRA `(.L_x_555) ;  /* 0x0000000000289947 */ /* 0x000fec0003800000 */
[----:B------:R-:W-:Y:S02]  /*1b220*/  ULDC UR7, c[0x0][0x64c] ;  /* 0x0001930000077ab9 */ /* 0x000fe40000000800 */
[----:B------:R-:W-:-:S05]  /*1b230*/  IADD3 R3, P1, R11, UR7, RZ ;  /* 0x000000070b037c10 */ /* 0x000fca000ff3e0ff */
[----:B------:R-:W-:-:S04]  /*1b240*/  IMAD.X R13, RZ, RZ, R13, P1 ;  /* 0x000000ffff0d7224 */ /* 0x000fc800008e060d */
[----:B------:R-:W-:-:S04]  /*1b250*/  IMAD.WIDE.U32 R4, R13, UR8, RZ ;  /* 0x000000080d047c25 */ /* 0x000fc8000f8e00ff */
[----:B------:R-:W-:-:S04]  /*1b260*/  IMAD.WIDE.U32 R4, P1, R3, UR9, R4 ;  /* 0x0000000903047c25 */ /* 0x000fc8000f820004 */
[----:B------:R-:W-:-:S04]  /*1b270*/  IMAD.WIDE.U32 R2, R3, UR8, RZ ;  /* 0x0000000803027c25 */ /* 0x000fc8000f8e00ff */
[----:B------:R-:W-:Y:S01]  /*1b280*/  IMAD.MOV.U32 R2, RZ, RZ, R5 ;  /* 0x000000ffff027224 */ /* 0x000fe200078e0005 */
[----:B------:R-:W-:Y:S01]  /*1b290*/  IADD3 RZ, P3, R3, R4, RZ ;  /* 0x0000000403ff7210 */ /* 0x000fe20007f7e0ff */
[----:B------:R-:W-:-:S04]  /*1b2a0*/  IMAD.X R3, RZ, RZ, RZ, P1 ;  /* 0x000000ffff037224 */ /* 0x000fc800008e06ff */
[----:B------:R-:W-:-:S08]  /*1b2b0*/  IMAD.WIDE.U32.X R2, R13, UR9, R2, P3 ;  /* 0x000000090d027c25 */ /* 0x000fd000098e0402 */
.L_x_555:
[----:B------:R-:W-:Y:S01]  /*1b2c0*/  ULDC UR7, c[0x0][0x648] ;  /* 0x0001920000077ab9 */ /* 0x000fe20000000800 */
[----:B------:R-:W-:Y:S01]  /*1b2d0*/  LOP3.LUT R12, R12, UR6, RZ, 0xc0, !PT ;  /* 0x000000060c0c7c12 */ /* 0x000fe2000f8ec0ff */
[----:B------:R-:W-:Y:S01]  /*1b2e0*/  UISETP.NE.AND UP0, UPT, UR45, URZ, UPT ;  /* 0x0000003f2d00728c */ /* 0x000fe2000bf05270 */
[----:B------:R-:W-:Y:S01]  /*1b2f0*/  SHF.R.U64 R3, R2, UR7, R3 ;  /* 0x0000000702037c19 */ /* 0x000fe20008001203 */
[----:B------:R-:W-:Y:S01]  /*1b300*/  ULDC UR7, c[0x0][0x638] ;  /* 0x00018e0000077ab9 */ /* 0x000fe20000000800 */
[----:B------:R-:W-:Y:S02]  /*1b310*/  LOP3.LUT R4, R10, UR4, RZ, 0xc0, !PT ;  /* 0x000000040a047c12 */ /* 0x000fe4000f8ec0ff */
[C---:B------:R-:W-:Y:S01]  /*1b320*/  IADD3 R2, -R3.reuse, RZ, RZ ;  /* 0x000000ff03027210 */ /* 0x040fe20007ffe1ff */
[----:B------:R-:W-:Y:S01]  /*1b330*/  IMAD R12, R3, UR5, R12 ;  /* 0x00000005030c7c24 */ /* 0x000fe2000f8e020c */
[----:B------:R-:W-:Y:S02]  /*1b340*/  PLOP3.LUT P1, PT, PT, PT, UP0, 0x40, 0x0 ;  /* 0x000000000000781c */ /* 0x000fe40003f2e808 */
[----:B------:R-:W-:Y:S01]  /*1b350*/  PLOP3.LUT P3, PT, PT, PT, UP0, 0x40, 0x0 ;  /* 0x000000000000781c */ /* 0x000fe20003f6e808 */
[----:B------:R-:W-:Y:S01]  /*1b360*/  IMAD R11, R2, UR7, R11 ;  /* 0x00000007020b7c24 */ /* 0x000fe2000f8e020b */
[----:B------:R-:W-:-:S02]  /*1b370*/  ULDC UR7, c[0x0][0x610] ;  /* 0x0001840000077ab9 */ /* 0x000fc40000000800 */
[----:B------:R-:W-:Y:S01]  /*1b380*/  IMAD R7, R12, UR7, R7 ;  /* 0x000000070c077c24 */ /* 0x000fe2000f8e0207 */
[----:B------:R-:W-:Y:S02]  /*1b390*/  ULDC UR7, c[0x0][0x600] ;  /* 0x0001800000077ab9 */ /* 0x000fe40000000800 */
[----:B------:R-:W-:-:S05]  /*1b3a0*/  IMAD R4, R11, UR7, R4 ;  /* 0x000000070b047c24 */ /* 0x000fca000f8e0204 */
[----:B------:R-:W-:Y:S02]  /*1b3b0*/  SEL R2, R4, R7, P1 ;  /* 0x0000000704027207 */ /* 0x000fe40000800000 */
[----:B------:R-:W-:Y:S01]  /*1b3c0*/  SEL R3, R7, R4, P3 ;  /* 0x0000000407037207 */ /* 0x000fe20001800000 */
[----:B------:R-:W-:-:S07]  /*1b3d0*/  IMAD.MOV.U32 R4, RZ, RZ, 0x1 ;  /* 0x00000001ff047424 */ /* 0x000fce00078e00ff */
.L_x_553:
[----:B------:R-:W-:Y:S05]  /*1b3e0*/  BSYNC B1 ;  /* 0x0000000000017941 */ /* 0x000fea0003800000 */
.L_x_552:
[----:B------:R-:W-:-:S13]  /*1b3f0*/  LOP3.LUT P1, RZ, R4, 0xff, RZ, 0xc0, !PT ;  /* 0x000000ff04ff7812 */ /* 0x000fda000782c0ff */
[----:B------:R-:W-:Y:S05]  /*1b400*/  @P1 BRA `(.L_x_556) ;  /* 0xfffffff400241947 */ /* 0x000fea000383ffff */
[----:B------:R-:W-:Y:S05]  /*1b410*/  BSYNC B0 ;  /* 0x0000000000007941 */ /* 0x000fea0003800000 */
.L_x_544:
[----:B------:R-:W-:-:S03]  /*1b420*/  UMOV UR7, 0xffffffff ;  /* 0xffffffff00077882 */ /* 0x000fc60000000000 */
[----:B------:R-:W-:Y:S05]  /*1b430*/  BRA.DIV UR7, `(.L_x_557) ;  /* 0x0000000607407947 */ /* 0x000fea000b800000 */
[----:B------:R-:W-:-:S13]  /*1b440*/  ELECT P6, URZ, PT ;  /* 0x00000000003f782f */ /* 0x000fda00038c0000 */
.L_x_572:
[----:B------:R-:W-:Y:S04]  /*1b450*/  BSSY B0, `(.L_x_558) ;  /* 0x0000035000007945 */ /* 0x000fe80003800000 */
[----:B------:R-:W-:Y:S05]  /*1b460*/  @!P6 BRA `(.L_x_559) ;  /* 0x0000000000cce947 */ /* 0x000fea0003800000 */
[----:B------:R-:W-:-:S04]  /*1b470*/  ULOP3.LUT UR7, UR40, 0x2, URZ, 0xfc, !UPT ;  /* 0x0000000228077892 */ /* 0x000fc8000f8efc3f */
[----:B------:R-:W-:-:S06]  /*1b480*/  UISETP.NE.AND UP0, UPT, UR7, 0x3, UPT ;  /* 0x000000030700788c */ /* 0x000fcc000bf05270 */
[----:B------:R-:W-:-:S13]  /*1b490*/  PLOP3.LUT P0, PT, PT, PT, UP0, 0x80, 0x0 ;  /* 0x000000000000781c */ /* 0x000fda0003f0f008 */
[----:B------:R-:W-:Y:S05]  /*1b4a0*/  @!P0 BRA `(.L_x_560) ;  /* 0x0000000000048947 */ /* 0x000fea0003800000 */
[----:B------:R-:W-:Y:S01]  /*1b4b0*/  BPT.TRAP 0x1 ;  /* 0x000000040000795c */ /* 0x000fe20000300000 */
.L_x_560:
[----:B------:R-:W0:Y:S01]  /*1b4c0*/  S2R R3, SR_CgaCtaId ;  /* 0x0000000000037919 */ /* 0x000e220000008800 */
[----:B------:R-:W-:-:S04]  /*1b4d0*/  MOV R2, 0x400 ;  /* 0x0000040000027802 */ /* 0x000fc80000000f00 */
[----:B0-----:R-:W-:Y:S02]  /*1b4e0*/  LEA R3, R3, R2, 0x18 ;  /* 0x0000000203037211 */ /* 0x001fe400078ec0ff */
[----:B------:R-:W-:-:S03]  /*1b4f0*/  SHF.L.U32 R2, R0, 0x1f, RZ ;  /* 0x0000001f00027819 */ /* 0x000fc600000006ff */
[----:B------:R-:W-:-:S04]  /*1b500*/  VIADD R3, R3, 0x28 ;  /* 0x0000002803037836 */ /* 0x000fc80000000000 */
[----:B------:R-:W-:-:S04]  /*1b510*/  IMAD R5, R6, 0x8, R3 ;  /* 0x0000000806057824 */ /* 0x000fc800078e0203 */
[----:B------:R-:W0:Y:S02]  /*1b520*/  SYNCS.PHASECHK.TRANS64.TRYWAIT P0, [R5+URZ], R2 ;  /* 0x00000002050075a7 */ /* 0x000e24000800017f */
[----:B0-----:R-:W-:Y:S05]  /*1b530*/  @!P0 BRA `(.L_x_561) ;  /* 0x0000000400208947 */ /* 0x001fea0003800000 */
.L_x_573:
[----:B------:R-:W-:-:S04]  /*1b540*/  IADD3 R6, R6, 0x1, RZ ;  /* 0x0000000106067810 */ /* 0x000fc80007ffe0ff */
[----:B------:R-:W-:-:S04]  /*1b550*/  ISETP.NE.AND P0, PT, R6, 0x5, PT ;  /* 0x000000050600780c */ /* 0x000fc80003f05270 */
[----:B0-----:R-:W-:Y:S02]  /*1b560*/  SEL R5, RZ, 0x1, P0 ;  /* 0x00000001ff057807 */ /* 0x001fe40000000000 */
[----:B------:R-:W-:Y:S02]  /*1b570*/  SEL R6, R6, RZ, P0 ;  /* 0x000000ff06067207 */ /* 0x000fe40000000000 */
[----:B------:R-:W-:-:S03]  /*1b580*/  LOP3.LUT R5, R0, R5, RZ, 0x3c, !PT ;  /* 0x0000000500057212 */ /* 0x000fc600078e3cff */
[----:B------:R-:W-:Y:S01]  /*1b590*/  IMAD R7, R6, 0x8, R3 ;  /* 0x0000000806077824 */ /* 0x000fe200078e0203 */
[----:B------:R-:W-:-:S04]  /*1b5a0*/  SHF.L.U32 R0, R5, 0x1f, RZ ;  /* 0x0000001f05007819 */ /* 0x000fc800000006ff */
[----:B------:R-:W0:Y:S02]  /*1b5b0*/  SYNCS.PHASECHK.TRANS64.TRYWAIT P0, [R7+URZ], R0 ;  /* 0x00000000070075a7 */ /* 0x000e24000800017f */
[----:B0-----:R-:W-:Y:S05]  /*1b5c0*/  @!P0 BRA `(.L_x_562) ;  /* 0x0000000400108947 */ /* 0x001fea0003800000 */
.L_x_574:
[----:B0-----:R-:W-:-:S05]  /*1b5d0*/  VIADD R0, R6, 0x1 ;  /* 0x0000000106007836 */ /* 0x001fca0000000000 */
[----:B------:R-:W-:-:S04]  /*1b5e0*/  ISETP.NE.AND P0, PT, R0, 0x5, PT ;  /* 0x000000050000780c */ /* 0x000fc80003f05270 */
[----:B------:R-:W-:Y:S02]  /*1b5f0*/  SEL R2, RZ, 0x1, P0 ;  /* 0x00000001ff027807 */ /* 0x000fe40000000000 */
[----:B------:R-:W-:Y:S02]  /*1b600*/  SEL R4, R0, RZ, P0 ;  /* 0x000000ff00047207 */ /* 0x000fe40000000000 */
[----:B------:R-:W-:-:S03]  /*1b610*/  LOP3.LUT R5, R5, R2, RZ, 0x3c, !PT ;  /* 0x0000000205057212 */ /* 0x000fc600078e3cff */
[----:B------:R-:W-:Y:S01]  /*1b620*/  IMAD R7, R4, 0x8, R3 ;  /* 0x0000000804077824 */ /* 0x000fe200078e0203 */
[----:B------:R-:W-:-:S04]  /*1b630*/  SHF.L.U32 R0, R5, 0x1f, RZ ;  /* 0x0000001f05007819 */ /* 0x000fc800000006ff */
[----:B------:R-:W0:Y:S02]  /*1b640*/  SYNCS.PHASECHK.TRANS64.TRYWAIT P0, [R7+URZ], R0 ;  /* 0x00000000070075a7 */ /* 0x000e24000800017f */
[----:B0-----:R-:W-:Y:S05]  /*1b650*/  @!P0 BRA `(.L_x_563) ;  /* 0x0000000400008947 */ /* 0x001fea0003800000 */
.L_x_575:
[----:B0-----:R-:W-:-:S04]  /*1b660*/  IADD3 R0, R4, 0x1, RZ ;  /* 0x0000000104007810 */ /* 0x001fc80007ffe0ff */
        /* <DEDUP_REMOVED lines=8> */
.L_x_576:
[----:B0-----:R-:W-:-:S05]  /*1b6f0*/  VIADD R0, R4, 0x1 ;  /* 0x0000000104007836 */ /* 0x001fca0000000000 */
[----:B------:R-:W-:-:S04]  /*1b700*/  ISETP.NE.AND P0, PT, R0, 0x5, PT ;  /* 0x000000050000780c */ /* 0x000fc80003f05270 */
[----:B------:R-:W-:Y:S02]  /*1b710*/  SEL R2, RZ, 0x1, P0 ;  /* 0x00000001ff027807 */ /* 0x000fe40000000000 */
[----:B------:R-:W-:Y:S02]  /*1b720*/  SEL R0, R0, RZ, P0 ;  /* 0x000000ff00007207 */ /* 0x000fe40000000000 */
[----:B------:R-:W-:-:S03]  /*1b730*/  LOP3.LUT R2, R5, R2, RZ, 0x3c, !PT ;  /* 0x0000000205027212 */ /* 0x000fc600078e3cff */
[----:B------:R-:W-:Y:S01]  /*1b740*/  IMAD R3, R0, 0x8, R3 ;  /* 0x0000000800037824 */ /* 0x000fe200078e0203 */
[----:B------:R-:W-:-:S07]  /*1b750*/  SHF.L.U32 R0, R2, 0x1f, RZ ;  /* 0x0000001f02007819 */ /* 0x000fce00000006ff */
.L_x_565:
[----:B0-----:R0:W1:Y:S02]  /*1b760*/  SYNCS.PHASECHK.TRANS64.TRYWAIT P0, [R3+URZ], R0 ;  /* 0x00000000030075a7 */ /* 0x001064000800017f */
[----:B-1----:R-:W-:Y:S05]  /*1b770*/  @!P0 NANOSLEEP.SYNCS 0x989680 ;  /* 0x009896800000895d */ /* 0x002fea0003900000 */
[----:B------:R-:W1:Y:S02]  /*1b780*/  @!P0 SYNCS.PHASECHK.TRANS64 P0, [R3+URZ], R0 ;  /* 0x00000000030085a7 */ /* 0x000e64000800007f */
[----:B-1----:R-:W-:Y:S05]  /*1b790*/  @!P0 BRA `(.L_x_565) ;  /* 0xfffffffc00f08947 */ /* 0x002fea000383ffff */
.L_x_559:
[----:B------:R-:W-:Y:S05]  /*1b7a0*/  BSYNC B0 ;  /* 0x0000000000007941 */ /* 0x000fea0003800000 */
.L_x_558:
[----:B------:R-:W-:Y:S05]  /*1b7b0*/  EXIT ;  /* 0x000000000000794d */ /* 0x000fea0003800000 */
.L_x_17:
[----:B-1----:R1:W4:Y:S02]  /*1b7c0*/  SYNCS.PHASECHK.TRANS64.TRYWAIT P1, [R3+URZ], R0 ;  /* 0x00000000030075a7 */ /* 0x002324000802017f */
[----:B----4-:R-:W-:Y:S05]  /*1b7d0*/  @!P1 NANOSLEEP.SYNCS 0x989680 ;  /* 0x009896800000995d */ /* 0x010fea0003900000 */
[----:B------:R-:W4:Y:S02]  /*1b7e0*/  @!P1 SYNCS.PHASECHK.TRANS64 P1, [R3+URZ], R0 ;  /* 0x00000000030095a7 */ /* 0x000f24000802007f */
[----:B----4-:R-:W-:Y:S05]  /*1b7f0*/  @!P1 BRA `(.L_x_17) ;  /* 0xfffffffc00f09947 */ /* 0x010fea000383ffff */
[----:B------:R-:W-:Y:S05]  /*1b800*/  BRA `(.L_x_16) ;  /* 0xfffffe5c000c7947 */ /* 0x000fea000383ffff */
.L_x_22:
[----:B-1----:R-:W-:-:S04]  /*1b810*/  MOV R5, UR8 ;  /* 0x0000000800057c02 */ /* 0x002fc80008000f00 */
[----:B------:R1:W2:Y:S03]  /*1b820*/  SYNCS.PHASECHK.TRANS64.TRYWAIT P1, [R5+URZ], R4 ;  /* 0x00000004050075a7 */ /* 0x0002a6000802017f */
[----:B--2---:R-:W-:Y:S05]  /*1b830*/  @!P1 NANOSLEEP.SYNCS 0x989680 ;  /* 0x009896800000995d */ /* 0x004fea0003900000 */
[----:B------:R-:W2:Y:S02]  /*1b840*/  @!P1 SYNCS.PHASECHK.TRANS64 P1, [R5+URZ], R4 ;  /* 0x00000004050095a7 */ /* 0x000ea4000802007f */
[----:B--2---:R-:W-:Y:S05]  /*1b850*/  @!P1 BRA `(.L_x_22) ;  /* 0xfffffffc00ec9947 */ /* 0x004fea000383ffff */
[----:B------:R-:W-:Y:S05]  /*1b860*/  BRA `(.L_x_21) ;  /* 0xfffffe9000847947 */ /* 0x000fea000383ffff */
.L_x_545:
[----:B------:R-:W-:Y:S01]  /*1b870*/  BSSY B1, `(.L_x_566) ;  /* 0x0000006000017945 */ /* 0x000fe20003800000 */
[----:B------:R-:W-:-:S07]  /*1b880*/  IMAD.MOV.U32 R15, RZ, RZ, -0x1 ;  /* 0xffffffffff0f7424 */ /* 0x000fce00078e00ff */
[----:B------:R-:W-:Y:S05]  /*1b890*/  WARPSYNC.COLLECTIVE R15, `(.L_x_567) ;  /* 0x000000000f0c7348 */ /* 0x000fea0003c00000 */
[----:B------:R-:W-:Y:S02]  /*1b8a0*/  ELECT P6, UR62, PT ;  /* 0x00000000003e782f */ /* 0x000fe400038c0000 */
[----:B------:R-:W-:Y:S01]  /*1b8b0*/  MOV R14, UR62 ;  /* 0x0000003e000e7c02 */ /* 0x000fe20008000f00 */
[----:B------:R-:W-:Y:S10]  /*1b8c0*/  ENDCOLLECTIVE ;  /* 0x000000000000791b */ /* 0x000ff40003800000 */
.L_x_567:
[----:B------:R-:W-:Y:S05]  /*1b8d0*/  BSYNC B1 ;  /* 0x0000000000017941 */ /* 0x000fea0003800000 */
.L_x_566:
[----:B------:R-:W-:Y:S05]  /*1b8e0*/  BRA `(.L_x_568) ;  /* 0xffffffec00f87947 */ /* 0x000fea000383ffff */
.L_x_548:
[----:B0-----:R0:W1:Y:S02]  /*1b8f0*/  SYNCS.PHASECHK.TRANS64.TRYWAIT P1, [R10+URZ+0x28], R5 ;  /* 0x000028050a0075a7 */ /* 0x001064000802017f */
[----:B-1----:R-:W-:Y:S05]  /*1b900*/  @!P1 NANOSLEEP.SYNCS 0x989680 ;  /* 0x009896800000995d */ /* 0x002fea0003900000 */
[----:B------:R-:W1:Y:S02]  /*1b910*/  @!P1 SYNCS.PHASECHK.TRANS64 P1, [R10+URZ+0x28], R5 ;  /* 0x000028050a0095a7 */ /* 0x000e64000802007f */
[----:B-1----:R-:W-:Y:S05]  /*1b920*/  @!P1 BRA `(.L_x_548) ;  /* 0xfffffffc00f09947 */ /* 0x002fea000383ffff */
[----:B------:R-:W-:Y:S05]  /*1b930*/  BRA `(.L_x_569) ;  /* 0xfffffff0002c7947 */ /* 0x000fea000383ffff */
.L_x_557:
[----:B------:R-:W-:Y:S01]  /*1b940*/  BSSY B0, `(.L_x_570) ;  /* 0x0000006000007945 */ /* 0x000fe20003800000 */
[----:B------:R-:W-:-:S07]  /*1b950*/  IMAD.MOV.U32 R15, RZ, RZ, -0x1 ;  /* 0xffffffffff0f7424 */ /* 0x000fce00078e00ff */
[----:B------:R-:W-:Y:S05]  /*1b960*/  WARPSYNC.COLLECTIVE R15, `(.L_x_571) ;  /* 0x000000000f0c7348 */ /* 0x000fea0003c00000 */
[----:B------:R-:W-:Y:S02]  /*1b970*/  ELECT P6, UR62, PT ;  /* 0x00000000003e782f */ /* 0x000fe400038c0000 */
[----:B------:R-:W-:Y:S01]  /*1b980*/  MOV R14, UR62 ;  /* 0x0000003e000e7c02 */ /* 0x000fe20008000f00 */
[----:B------:R-:W-:Y:S10]  /*1b990*/  ENDCOLLECTIVE ;  /* 0x000000000000791b */ /* 0x000ff40003800000 */
.L_x_571:
[----:B------:R-:W-:Y:S05]  /*1b9a0*/  BSYNC B0 ;  /* 0x0000000000007941 */ /* 0x000fea0003800000 */
.L_x_570:
[----:B------:R-:W-:Y:S05]  /*1b9b0*/  BRA `(.L_x_572) ;  /* 0xfffffff800a47947 */ /* 0x000fea000383ffff */
.L_x_561:
[----:B0-----:R0:W1:Y:S02]  /*1b9c0*/  SYNCS.PHASECHK.TRANS64.TRYWAIT P0, [R5+URZ], R2 ;  /* 0x00000002050075a7 */ /* 0x001064000800017f */
[----:B-1----:R-:W-:Y:S05]  /*1b9d0*/  @!P0 NANOSLEEP.SYNCS 0x989680 ;  /* 0x009896800000895d */ /* 0x002fea0003900000 */
[----:B------:R-:W1:Y:S02]  /*1b9e0*/  @!P0 SYNCS.PHASECHK.TRANS64 P0, [R5+URZ], R2 ;  /* 0x00000002050085a7 */ /* 0x000e64000800007f */
[----:B-1----:R-:W-:Y:S05]  /*1b9f0*/  @!P0 BRA `(.L_x_561) ;  /* 0xfffffffc00f08947 */ /* 0x002fea000383ffff */
[----:B------:R-:W-:Y:S05]  /*1ba00*/  BRA `(.L_x_573) ;  /* 0xfffffff800cc7947 */ /* 0x000fea000383ffff */
.L_x_562:
[----:B0-----:R0:W1:Y:S02]  /*1ba10*/  SYNCS.PHASECHK.TRANS64.TRYWAIT P0, [R7+URZ], R0 ;  /* 0x00000000070075a7 */ /* 0x001064000800017f */
[----:B-1----:R-:W-:Y:S05]  /*1ba20*/  @!P0 NANOSLEEP.SYNCS 0x989680 ;  /* 0x009896800000895d */ /* 0x002fea0003900000 */
[----:B------:R-:W1:Y:S02]  /*1ba30*/  @!P0 SYNCS.PHASECHK.TRANS64 P0, [R7+URZ], R0 ;  /* 0x00000000070085a7 */ /* 0x000e64000800007f */
[----:B-1----:R-:W-:Y:S05]  /*1ba40*/  @!P0 BRA `(.L_x_562) ;  /* 0xfffffffc00f08947 */ /* 0x002fea000383ffff */
[----:B------:R-:W-:Y:S05]  /*1ba50*/  BRA `(.L_x_574) ;  /* 0xfffffff800dc7947 */ /* 0x000fea000383ffff */
.L_x_563:
[----:B0-----:R0:W1:Y:S02]  /*1ba60*/  SYNCS.PHASECHK.TRANS64.TRYWAIT P0, [R7+URZ], R0 ;  /* 0x00000000070075a7 */ /* 0x001064000800017f */
[----:B-1----:R-:W-:Y:S05]  /*1ba70*/  @!P0 NANOSLEEP.SYNCS 0x989680 ;  /* 0x009896800000895d */ /* 0x002fea0003900000 */
[----:B------:R-:W1:Y:S02]  /*1ba80*/  @!P0 SYNCS.PHASECHK.TRANS64 P0, [R7+URZ], R0 ;  /* 0x00000000070085a7 */ /* 0x000e64000800007f */
[----:B-1----:R-:W-:Y:S05]  /*1ba90*/  @!P0 BRA `(.L_x_563) ;  /* 0xfffffffc00f08947 */ /* 0x002fea000383ffff */
[----:B------:R-:W-:Y:S05]  /*1baa0*/  BRA `(.L_x_575) ;  /* 0xfffffff800ec7947 */ /* 0x000fea000383ffff */
.L_x_564:
[----:B0-----:R0:W1:Y:S02]  /*1bab0*/  SYNCS.PHASECHK.TRANS64.TRYWAIT P0, [R7+URZ], R0 ;  /* 0x00000000070075a7 */ /* 0x001064000800017f */
[----:B-1----:R-:W-:Y:S05]  /*1bac0*/  @!P0 NANOSLEEP.SYNCS 0x989680 ;  /* 0x009896800000895d */ /* 0x002fea0003900000 */
[----:B------:R-:W1:Y:S02]  /*1bad0*/  @!P0 SYNCS.PHASECHK.TRANS64 P0, [R7+URZ], R0 ;  /* 0x00000000070085a7 */ /* 0x000e64000800007f */
[----:B-1----:R-:W-:Y:S05]  /*1bae0*/  @!P0 BRA `(.L_x_564) ;  /* 0xfffffffc00f08947 */ /* 0x002fea000383ffff */
[----:B------:R-:W-:Y:S05]  /*1baf0*/  BRA `(.L_x_576) ;  /* 0xfffffff800fc7947 */ /* 0x000fea000383ffff */
.L_x_577:
[----:B------:R-:W-:-:S00]  /*1bb00*/  BRA `(.L_x_577) ;  /* 0xfffffffc00fc7947 */ /* 0x000fc0000383ffff */
[----:B------:R-:W-:-:S00]  /*1bb10*/  NOP ;  /* 0x0000000000007918 */ /* 0x000fc00000000000 */
        /* <DEDUP_REMOVED lines=14> */
.L_x_578:


//--------------------- .nv.global.init           --------------------------
	.section	.nv.global.init,"aw",@progbits
.nv.global.init:
	.type		$str$22,@object
	.size		$str$22,($str$23 - $str$22)
$str$22:
        /*0000*/ 	.byte	0x6b, 0x5f, 0x74, 0x69, 0x6c, 0x65, 0x5f, 0x63, 0x6f, 0x75, 0x6e, 0x74, 0x20, 0x3e, 0x3d, 0x20
        /*0010*/ 	.byte	0x31, 0x00
	.type		$str$23,@object
	.size		$str$23,(__unnamed_1 - $str$23)
$str$23:
        /*0012*/ 	.byte	0x2f, 0x74, 0x6d, 0x70, 0x2f, 0x63, 0x75, 0x74, 0x6c, 0x61, 0x73, 0x73, 0x5f, 0x73, 0x77, 0x65
        /*0022*/ 	.byte	0x65, 0x70, 0x5f, 0x73, 0x72, 0x63, 0x2f, 0x69, 0x6e, 0x63, 0x6c, 0x75, 0x64, 0x65, 0x2f, 0x63
        /*0032*/ 	.byte	0x75, 0x74, 0x6c, 0x61, 0x73, 0x73, 0x2f, 0x67, 0x65, 0x6d, 0x6d, 0x2f, 0x63, 0x6f, 0x6c, 0x6c
        /*0042*/ 	.byte	0x65, 0x63, 0x74, 0x69, 0x76, 0x65, 0x2f, 0x73, 0x6d, 0x39, 0x30, 0x5f, 0x6d, 0x6d, 0x61, 0x5f
        /*0052*/ 	.byte	0x74, 0x6d, 0x61, 0x5f, 0x67, 0x6d, 0x6d, 0x61, 0x5f, 0x73, 0x73, 0x5f, 0x77, 0x61, 0x72, 0x70
        /*0062*/ 	.byte	0x73, 0x70, 0x65, 0x63, 0x69, 0x61, 0x6c, 0x69, 0x7a, 0x65, 0x64, 0x2e, 0x68, 0x70, 0x70, 0x00
	.type		__unnamed_1,@object
	.size		__unnamed_1,(.L_0 - __unnamed_1)
__unnamed_1:
        /* <DEDUP_REMOVED lines=181> */
        /*0bc2*/ 	.byte	0x65, 0x6e, 0x74, 0x69, 0x74, 0x79, 0x5d, 0x00
.L_0:


//--------------------- .nv.shared._ZN7cutlass13device_kernelINS_4gemm6kernel13GemmUniversalIN4cute5tupleIJiiiiEEENS1_10collective13CollectiveMmaINS1_34MainloopSm90TmaGmmaWarpSpecializedILi5ENS5_IJNS4_1CILi1EEESB_SB_EEENS1_35KernelTmaWarpSpecializedCooperativeEEENS5_IJNSA_ILi256EEESF_NSA_ILi64EEEEEENS_10bfloat16_tENS5_IJlSB_lEEESI_SJ_NS4_8TiledMMAINS4_8MMA_AtomIJNS4_4SM904GMMA28MMA_64x256x16_F32BF16BF16_SSILNSN_5MajorE0ELSP_0ELNSN_7ScaleInE1ELSQ_1EEEEEENS4_6LayoutINS5_IJNSA_ILi2EEESB_SB_EEENS5_IJSB_NSA_ILi0EEESW_EEEEENS5_IJNS4_10UnderscoreESZ_SZ_EEEEENS4_13SM90_TMA_LOADENS4_14ComposedLayoutINS4_7SwizzleILi3ELi4ELi3EEENS4_18smem_ptr_flag_bitsILi16EEENST_INS5_IJNSA_ILi8EEESG_EEENS5_IJSG_SB_EEEEEEEvNS4_8identityES12_S1C_vS1D_EENS_8epilogue10collective6detail29Sm90TmaWarpSpecializedAdapterINS1G_15DefaultEpilogueISI_SJ_SJ_NS1F_6thread17LinearCombinationISI_Li1EffLNS1K_9ScaleType4KindE0ELNS_15FloatRoundStyleE2ESI_EENS1_15EpilogueDefaultEEEEEvvEEEEvNT_6ParamsE --------------------------
	.section	.nv.shared._ZN7cutlass13device_kernelINS_4gemm6kernel13GemmUniversalIN4cute5tupleIJiiiiEEENS1_10collective13CollectiveMmaINS1_34MainloopSm90TmaGmmaWarpSpecializedILi5ENS5_IJNS4_1CILi1EEESB_SB_EEENS1_35KernelTmaWarpSpecializedCooperativeEEENS5_IJNSA_ILi256EEESF_NSA_ILi64EEEEEENS_10bfloat16_tENS5_IJlSB_lEEESI_SJ_NS4_8TiledMMAINS4_8MMA_AtomIJNS4_4SM904GMMA28MMA_64x256x16_F32BF16BF16_SSILNSN_5MajorE0ELSP_0ELNSN_7ScaleInE1ELSQ_1EEEEEENS4_6LayoutINS5_IJNSA_ILi2EEESB_SB_EEENS5_IJSB_NSA_ILi0EEESW_EEEEENS5_IJNS4_10UnderscoreESZ_SZ_EEEEENS4_13SM90_TMA_LOADENS4_14ComposedLayoutINS4_7SwizzleILi3ELi4ELi3EEENS4_18smem_ptr_flag_bitsILi16EEENST_INS5_IJNSA_ILi8EEESG_EEENS5_IJSG_SB_EEEEEEEvNS4_8identityES12_S1C_vS1D_EENS_8epilogue10collective6detail29Sm90TmaWarpSpecializedAdapterINS1G_15DefaultEpilogueISI_SJ_SJ_NS1F_6thread17LinearCombinationISI_Li1EffLNS1K_9ScaleType4KindE0ELNS_15FloatRoundStyleE2ESI_EENS1_15EpilogueDefaultEEEEEvvEEEEvNT_6ParamsE,"aw",@nobits
	.sectionflags	@""
	.align	16
	.zero		1024


//--------------------- .nv.shared.reserved.0     --------------------------
	.section	.nv.shared.reserved.0,"aw",@nobits
	.weak		__nv_reservedSMEM_offset_0_alias
	.size		__nv_reservedSMEM_offset_0_alias, 0, 0
	.other		__nv_reservedSMEM_offset_0_alias,@"STO_CUDA_RESERVED_SHARED STV_DEFAULT"
__nv_reservedSMEM_offset_0_alias:
	.zero		0


//--------------------- .nv.global                --------------------------
	.section	.nv.global,"aw",@nobits
.nv.global:
	.type		_ZN39_INTERNAL_a5b3aeb9_4_k_cu_f8c6e17e_32724cute1_E,@object
	.size		_ZN39_INTERNAL_a5b3aeb9_4_k_cu_f8c6e17e_32724cute1_E,(_ZN39_INTERNAL_a5b3aeb9_4_k_cu_f8c6e17e_32724cuda3std3__45__cpo6cbeginE - _ZN39_INTERNAL_a5b3aeb9_4_k_cu_f8c6e17e_32724cute1_E)
_ZN39_INTERNAL_a5b3aeb9_4_k_cu_f8c6e17e_32724cute1_E:
	.zero		1
	.type		_ZN39_INTERNAL_a5b3aeb9_4_k_cu_f8c6e17e_32724cuda3std3__45__cpo6cbeginE,@object
	.size		_ZN39_INTERNAL_a5b3aeb9_4_k_cu_f8c6e17e_32724cuda3std3__45__cpo6cbeginE,(_ZN39_INTERNAL_a5b3aeb9_4_k_cu_f8c6e17e_32724cuda3std3__48in_placeE - _ZN39_INTERNAL_a5b3aeb9_4_k_cu_f8c6e17e_32724cuda3std3__45__cpo6cbeginE)
_ZN39_INTERNAL_a5b3aeb9_4_k_cu_f8c6e17e_32724cuda3std3__45__cpo6cbeginE:
	.zero		1
	.type		_ZN39_INTERNAL_a5b3aeb9_4_k_cu_f8c6e17e_32724cuda3std3__48in_placeE,@object
	.size		_ZN39_INTERNAL_a5b3aeb9_4_k_cu_f8c6e17e_32724cuda3std3__48in_placeE,(_ZN39_INTERNAL_a5b3aeb9_4_k_cu_f8c6e17e_32724cuda3std6ranges3__45__cpo9iter_moveE - _ZN39_INTERNAL_a5b3aeb9_4_k_cu_f8c6e17e_32724cuda3std3__48in_placeE)
_ZN39_INTERNAL_a5b3aeb9_4_k_cu_f8c6e17e_32724cuda3std3__48in_placeE:
	.zero		1
	.type		_ZN39_INTERNAL_a5b3aeb9_4_k_cu_f8c6e17e_32724cuda3std6ranges3__45__cpo9iter_moveE,@object
	.size		_ZN39_INTERNAL_a5b3aeb9_4_k_cu_f8c6e17e_32724cuda3std6ranges3__45__cpo9iter_moveE,(_ZN39_INTERNAL_a5b3aeb9_4_k_cu_f8c6e17e_32724cuda3std3__45__cpo5beginE - _ZN39_INTERNAL_a5b3aeb9_4_k_cu_f8c6e17e_32724cuda3std6ranges3__45__cpo9iter_moveE)
_ZN39_INTERNAL_a5b3aeb9_4_k_cu_f8c6e17e_32724cuda3std6ranges3__45__cpo9iter_moveE:
	.zero		1
	.type		_ZN39_INTERNAL_a5b3aeb9_4_k_cu_f8c6e17e_32724cuda3std3__45__cpo5beginE,@object
	.size		_ZN39_INTERNAL_a5b3aeb9_4_k_cu_f8c6e17e_32724cuda3std3__45__cpo5beginE,(_ZN39_INTERNAL_a5b3aeb9_4_k_cu_f8c6e17e_32724cuda3std3__441_GLOBAL__N__a5b3aeb9_4_k_cu_f8c6e17e_32726ignoreE - _ZN39_INTERNAL_a5b3aeb9_4_k_cu_f8c6e17e_32724cuda3std3__45__cpo5beginE)
_ZN39_INTERNAL_a5b3aeb9_4_k_cu_f8c6e17e_32724cuda3std3__45__cpo5beginE:
	.zero		1
	.type		_ZN39_INTERNAL_a5b3aeb9_4_k_cu_f8c6e17e_32724cuda3std3__441_GLOBAL__N__a5b3aeb9_4_k_cu_f8c6e17e_32726ignoreE,@object
	.size		_ZN39_INTERNAL_a5b3aeb9_4_k_cu_f8c6e17e_32724cuda3std3__441_GLOBAL__N__a5b3aeb9_4_k_cu_f8c6e17e_32726ignoreE,(_ZN39_INTERNAL_a5b3aeb9_4_k_cu_f8c6e17e_32724cute7productE - _ZN39_INTERNAL_a5b3aeb9_4_k_cu_f8c6e17e_32724cuda3std3__441_GLOBAL__N__a5b3aeb9_4_k_cu_f8c6e17e_32726ignoreE)
_ZN39_INTERNAL_a5b3aeb9_4_k_cu_f8c6e17e_32724cuda3std3__441_GLOBAL__N__a5b3aeb9_4_k_cu_f8c6e17e_32726ignoreE:
	.zero		1
	.type		_ZN39_INTERNAL_a5b3aeb9_4_k_cu_f8c6e17e_32724cute7productE,@object
	.size		_ZN39_INTERNAL_a5b3aeb9_4_k_cu_f8c6e17e_32724cute7productE,(_ZN39_INTERNAL_a5b3aeb9_4_k_cu_f8c6e17e_32724cuda3std3__45__cpo3endE - _ZN39_INTERNAL_a5b3aeb9_4_k_cu_f8c6e17e_32724cute7productE)
_ZN39_INTERNAL_a5b3aeb9_4_k_cu_f8c6e17e_32724cute7productE:
	.zero		1
	.type		_ZN39_INTERNAL_a5b3aeb9_4_k_cu_f8c6e17e_32724cuda3std3__45__cpo3endE,@object
	.size		_ZN39_INTERNAL_a5b3aeb9_4_k_cu_f8c6e17e_32724cuda3std3__45__cpo3endE,(_ZN39_INTERNAL_a5b3aeb9_4_k_cu_f8c6e17e_32724cuda3std3__419piecewise_constructE - _ZN39_INTERNAL_a5b3aeb9_4_k_cu_f8c6e17e_32724cuda3std3__45__cpo3endE)
_ZN39_INTERNAL_a5b3aeb9_4_k_cu_f8c6e17e_32724cuda3std3__45__cpo3endE:
	.zero		1
	.type		_ZN39_INTERNAL_a5b3aeb9_4_k_cu_f8c6e17e_32724cuda3std3__419piecewise_constructE,@object
	.size		_ZN39_INTERNAL_a5b3aeb9_4_k_cu_f8c6e17e_32724cuda3std3__419piecewise_constructE,(_ZN39_INTERNAL_a5b3aeb9_4_k_cu_f8c6e17e_32724cuda3std3__45__cpo4cendE - _ZN39_INTERNAL_a5b3aeb9_4_k_cu_f8c6e17e_32724cuda3std3__419piecewise_constructE)
_ZN39_INTERNAL_a5b3aeb9_4_k_cu_f8c6e17e_32724cuda3std3__419piecewise_constructE:
	.zero		1
	.type		_ZN39_INTERNAL_a5b3aeb9_4_k_cu_f8c6e17e_32724cuda3std3__45__cpo4cendE,@object
	.size		_ZN39_INTERNAL_a5b3aeb9_4_k_cu_f8c6e17e_32724cuda3std3__45__cpo4cendE,(_ZN39_INTERNAL_a5b3aeb9_4_k_cu_f8c6e17e_32724cuda3std6ranges3__45__cpo4swapE - _ZN39_INTERNAL_a5b3aeb9_4_k_cu_f8c6e17e_32724cuda3std3__45__cpo4cendE)
_ZN39_INTERNAL_a5b3aeb9_4_k_cu_f8c6e17e_32724cuda3std3__45__cpo4cendE:
	.zero		1
	.type		_ZN39_INTERNAL_a5b3aeb9_4_k_cu_f8c6e17e_32724cuda3std6ranges3__45__cpo4swapE,@object
	.size		_ZN39_INTERNAL_a5b3aeb9_4_k_cu_f8c6e17e_32724cuda3std6ranges3__45__cpo4swapE,(.L_8 - _ZN39_INTERNAL_a5b3aeb9_4_k_cu_f8c6e17e_32724cuda3std6ranges3__45__cpo4swapE)
_ZN39_INTERNAL_a5b3aeb9_4_k_cu_f8c6e17e_32724cuda3std6ranges3__45__cpo4swapE:
	.zero		1
.L_8:


//--------------------- .nv.constant0._ZN7cutlass13device_kernelINS_4gemm6kernel13GemmUniversalIN4cute5tupleIJiiiiEEENS1_10collective13CollectiveMmaINS1_34MainloopSm90TmaGmmaWarpSpecializedILi5ENS5_IJNS4_1CILi1EEESB_SB_EEENS1_35KernelTmaWarpSpecializedCooperativeEEENS5_IJNSA_ILi256EEESF_NSA_ILi64EEEEEENS_10bfloat16_tENS5_IJlSB_lEEESI_SJ_NS4_8TiledMMAINS4_8MMA_AtomIJNS4_4SM904GMMA28MMA_64x256x16_F32BF16BF16_SSILNSN_5MajorE0ELSP_0ELNSN_7ScaleInE1ELSQ_1EEEEEENS4_6LayoutINS5_IJNSA_ILi2EEESB_SB_EEENS5_IJSB_NSA_ILi0EEESW_EEEEENS5_IJNS4_10UnderscoreESZ_SZ_EEEEENS4_13SM90_TMA_LOADENS4_14ComposedLayoutINS4_7SwizzleILi3ELi4ELi3EEENS4_18smem_ptr_flag_bitsILi16EEENST_INS5_IJNSA_ILi8EEESG_EEENS5_IJSG_SB_EEEEEEEvNS4_8identityES12_S1C_vS1D_EENS_8epilogue10collective6detail29Sm90TmaWarpSpecializedAdapterINS1G_15DefaultEpilogueISI_SJ_SJ_NS1F_6thread17LinearCombinationISI_Li1EffLNS1K_9ScaleType4KindE0ELNS_15FloatRoundStyleE2ESI_EENS1_15EpilogueDefaultEEEEEvvEEEEvNT_6ParamsE --------------------------
	.section	.nv.constant0._ZN7cutlass13device_kernelINS_4gemm6kernel13GemmUniversalIN4cute5tupleIJiiiiEEENS1_10collective13CollectiveMmaINS1_34MainloopSm90TmaGmmaWarpSpecializedILi5ENS5_IJNS4_1CILi1EEESB_SB_EEENS1_35KernelTmaWarpSpecializedCooperativeEEENS5_IJNSA_ILi256EEESF_NSA_ILi64EEEEEENS_10bfloat16_tENS5_IJlSB_lEEESI_SJ_NS4_8TiledMMAINS4_8MMA_AtomIJNS4_4SM904GMMA28MMA_64x256x16_F32BF16BF16_SSILNSN_5MajorE0ELSP_0ELNSN_7ScaleInE1ELSQ_1EEEEEENS4_6LayoutINS5_IJNSA_ILi2EEESB_SB_EEENS5_IJSB_NSA_ILi0EEESW_EEEEENS5_IJNS4_10UnderscoreESZ_SZ_EEEEENS4_13SM90_TMA_LOADENS4_14ComposedLayoutINS4_7SwizzleILi3ELi4ELi3EEENS4_18smem_ptr_flag_bitsILi16EEENST_INS5_IJNSA_ILi8EEESG_EEENS5_IJSG_SB_EEEEEEEvNS4_8identityES12_S1C_vS1D_EENS_8epilogue10collective6detail29Sm90TmaWarpSpecializedAdapterINS1G_15DefaultEpilogueISI_SJ_SJ_NS1F_6thread17LinearCombinationISI_Li1EffLNS1K_9ScaleType4KindE0ELNS_15FloatRoundStyleE2ESI_EENS1_15EpilogueDefaultEEEEEvvEEEEvNT_6ParamsE,"a",@progbits
	.sectionflags	@""
	.align	4
.nv.constant0._ZN7cutlass13device_kernelINS_4gemm6kernel13GemmUniversalIN4cute5tupleIJiiiiEEENS1_10collective13CollectiveMmaINS1_34MainloopSm90TmaGmmaWarpSpecializedILi5ENS5_IJNS4_1CILi1EEESB_SB_EEENS1_35KernelTmaWarpSpecializedCooperativeEEENS5_IJNSA_ILi256EEESF_NSA_ILi64EEEEEENS_10bfloat16_tENS5_IJlSB_lEEESI_SJ_NS4_8TiledMMAINS4_8MMA_AtomIJNS4_4SM904GMMA28MMA_64x256x16_F32BF16BF16_SSILNSN_5MajorE0ELSP_0ELNSN_7ScaleInE1ELSQ_1EEEEEENS4_6LayoutINS5_IJNSA_ILi2EEESB_SB_EEENS5_IJSB_NSA_ILi0EEESW_EEEEENS5_IJNS4_10UnderscoreESZ_SZ_EEEEENS4_13SM90_TMA_LOADENS4_14ComposedLayoutINS4_7SwizzleILi3ELi4ELi3EEENS4_18smem_ptr_flag_bitsILi16EEENST_INS5_IJNSA_ILi8EEESG_EEENS5_IJSG_SB_EEEEEEEvNS4_8identityES12_S1C_vS1D_EENS_8epilogue10collective6detail29Sm90TmaWarpSpecializedAdapterINS1G_15DefaultEpilogueISI_SJ_SJ_NS1F_6thread17LinearCombinationISI_Li1EffLNS1K_9ScaleType4KindE0ELNS_15FloatRoundStyleE2ESI_EENS1_15EpilogueDefaultEEEEEvvEEEEvNT_6ParamsE:
	.zero		1664


//--------------------- SYMBOLS --------------------------

	.type		.nv.reservedSmem.offset0,@object
	.size		.nv.reservedSmem.offset0,0x4
	.type		__assertfail,@function
